	.target	sm_100a

	.elftype	@"ET_EXEC"


//--------------------- .note.nv.tkinfo           --------------------------
	.section	.note.nv.tkinfo,"",@"SHT_NOTE"
	.sectionflags	@"SHF_NOTE_NV_TKINFO"
	.tkinfo
        /*0018*/ 	.word	0x00000002
        /*0030*/ 	.string	""
        /*0030*/ 	.string	"ptxas"
        /*0030*/ 	.string	"Cuda compilation tools, release 13.0, V13.0.88"
        /*0030*/ 	.string	"Build cuda_13.0.r13.0/compiler.36424714_0"
        /*0030*/ 	.string	"-arch sm_100a -m 64 "



//--------------------- .note.nv.cuinfo           --------------------------
	.section	.note.nv.cuinfo,"",@"SHT_NOTE"
	.sectionflags	@"SHF_NOTE_NV_CUINFO"
        /*0018*/ 	.short	0x0002
        /*001a*/ 	.short	0x0064
        /*001c*/ 	.short	0x0082
	.zero		2


//--------------------- .nv.info                  --------------------------
	.section	.nv.info,"",@"SHT_CUDA_INFO"
	.align	4


	//----- nvinfo : EIATTR_REGCOUNT
	.align		4
        /*0000*/ 	.byte	0x04, 0x2f
        /*0002*/ 	.short	(.L_19 - .L_18)
	.align		4
.L_18:
        /*0004*/ 	.word	index@(_ZN7cutlass13device_kernelINS_4gemm6kernel13GemmUniversalIN4cute5tupleIJiiiiEEENS1_10collective13CollectiveMmaINS1_35MainloopSm100TmaUmmaWarpSpecializedILi8ELi2ELi4ENS5_IJNS4_1CILi2EEENSA_ILi4EEENSA_ILi1EEEEEEEENS5_IJNSA_ILi128EEENSA_ILi64EEESH_EEENS_10tfloat32_tENS5_IJlSD_lEEESJ_SK_NS4_8TiledMMAINS4_8MMA_AtomIJNS4_23SM100_MMA_TF32_2x1SM_SSISJ_SJ_fLi128ELi64ELNS4_4UMMA5MajorE0ELSP_0ELNSO_7ScaleInE0ELSQ_0EEEEEENS4_6LayoutINS5_IJSD_SD_SD_EEENS5_IJNSA_ILi0EEESV_SV_EEEEENS5_IJNS4_10UnderscoreESY_SY_EEEEENS4_28SM100_TMA_2SM_LOAD_MULTICASTENS4_14ComposedLayoutINS4_7SwizzleILi3ELi4ELi3EEENS4_18smem_ptr_flag_bitsILi32EEENST_INS5_IJNSA_ILi8EEENSA_ILi32EEEEEENS5_IJS18_SD_EEEEEEEvNS4_8identityENS4_18SM100_TMA_2SM_LOADES1C_vS1D_EENS_8epilogue10collective18CollectiveEpilogueINS1G_23Sm100TmaWarpSpecializedILi3ELi2ELi16ELb1ELb0EEEJNS5_IJSH_SH_SH_EEENS5_IJNST_ISH_SD_EENST_INS5_IJNSA_ILi16EEESB_EEENS5_IJSD_S18_EEEEEEEESJ_SK_SJ_SK_NS1G_6fusion15FusionCallbacksIS1K_NS1S_17LinearCombinationISJ_fSJ_fLNS_15FloatRoundStyleE2EEES1L_S1R_JEEENS4_5SM1004TMEM4LOAD26SM100_TMEM_LOAD_32dp32b16xENS4_13SM90_TMA_LOADENS12_INS13_ILi2ELi4ELi3EEES16_NST_INS5_IJS17_S1N_EEENS5_IJS1N_SD_EEEEEEENS4_39AutoVectorizingCopyWithAssumedAlignmentILi128EEENS4_14SM90_TMA_STOREES27_S29_S29_EEEvvEEEEvNT_6ParamsE)
        /*0008*/ 	.word	0x00000056


	//----- nvinfo : EIATTR_FRAME_SIZE
	.align		4
.L_19:
        /*000c*/ 	.byte	0x04, 0x11
        /*000e*/ 	.short	(.L_21 - .L_20)
	.align		4
.L_20:
        /*0010*/ 	.word	index@($__internal_2_$__cuda_sm10x_tcgen05_guardrail_trap_unallocated_columns_being_dealloced)
        /*0014*/ 	.word	0x00000000


	//----- nvinfo : EIATTR_FRAME_SIZE
	.align		4
.L_21:
        /*0018*/ 	.byte	0x04, 0x11
        /*001a*/ 	.short	(.L_23 - .L_22)
	.align		4
.L_22:
        /*001c*/ 	.word	index@($__internal_1_$__cuda_sm10x_tcgen05_guardrail_trap_phase_invalid_during_alloc)
        /*0020*/ 	.word	0x00000000


	//----- nvinfo : EIATTR_FRAME_SIZE
	.align		4
.L_23:
        /*0024*/ 	.byte	0x04, 0x11
        /*0026*/ 	.short	(.L_25 - .L_24)
	.align		4
.L_24:
        /*0028*/ 	.word	index@($__internal_0_$__cuda_sm10x_tcgen05_guardrail_trap_col_being_dealloced_not_returned_by_alloc)
        /*002c*/ 	.word	0x00000000


	//----- nvinfo : EIATTR_FRAME_SIZE
	.align		4
.L_25:
        /*0030*/ 	.byte	0x04, 0x11
        /*0032*/ 	.short	(.L_27 - .L_26)
	.align		4
.L_26:
        /*0034*/ 	.word	index@(_ZN7cutlass13device_kernelINS_4gemm6kernel13GemmUniversalIN4cute5tupleIJiiiiEEENS1_10collective13CollectiveMmaINS1_35MainloopSm100TmaUmmaWarpSpecializedILi8ELi2ELi4ENS5_IJNS4_1CILi2EEENSA_ILi4EEENSA_ILi1EEEEEEEENS5_IJNSA_ILi128EEENSA_ILi64EEESH_EEENS_10tfloat32_tENS5_IJlSD_lEEESJ_SK_NS4_8TiledMMAINS4_8MMA_AtomIJNS4_23SM100_MMA_TF32_2x1SM_SSISJ_SJ_fLi128ELi64ELNS4_4UMMA5MajorE0ELSP_0ELNSO_7ScaleInE0ELSQ_0EEEEEENS4_6LayoutINS5_IJSD_SD_SD_EEENS5_IJNSA_ILi0EEESV_SV_EEEEENS5_IJNS4_10UnderscoreESY_SY_EEEEENS4_28SM100_TMA_2SM_LOAD_MULTICASTENS4_14ComposedLayoutINS4_7SwizzleILi3ELi4ELi3EEENS4_18smem_ptr_flag_bitsILi32EEENST_INS5_IJNSA_ILi8EEENSA_ILi32EEEEEENS5_IJS18_SD_EEEEEEEvNS4_8identityENS4_18SM100_TMA_2SM_LOADES1C_vS1D_EENS_8epilogue10collective18CollectiveEpilogueINS1G_23Sm100TmaWarpSpecializedILi3ELi2ELi16ELb1ELb0EEEJNS5_IJSH_SH_SH_EEENS5_IJNST_ISH_SD_EENST_INS5_IJNSA_ILi16EEESB_EEENS5_IJSD_S18_EEEEEEEESJ_SK_SJ_SK_NS1G_6fusion15FusionCallbacksIS1K_NS1S_17LinearCombinationISJ_fSJ_fLNS_15FloatRoundStyleE2EEES1L_S1R_JEEENS4_5SM1004TMEM4LOAD26SM100_TMEM_LOAD_32dp32b16xENS4_13SM90_TMA_LOADENS12_INS13_ILi2ELi4ELi3EEES16_NST_INS5_IJS17_S1N_EEENS5_IJS1N_SD_EEEEEEENS4_39AutoVectorizingCopyWithAssumedAlignmentILi128EEENS4_14SM90_TMA_STOREES27_S29_S29_EEEvvEEEEvNT_6ParamsE)
        /*0038*/ 	.word	0x00000000


	//----- nvinfo : EIATTR_MIN_STACK_SIZE
	.align		4
.L_27:
        /*003c*/ 	.byte	0x04, 0x12
        /*003e*/ 	.short	(.L_29 - .L_28)
	.align		4
.L_28:
        /*0040*/ 	.word	index@(_ZN7cutlass13device_kernelINS_4gemm6kernel13GemmUniversalIN4cute5tupleIJiiiiEEENS1_10collective13CollectiveMmaINS1_35MainloopSm100TmaUmmaWarpSpecializedILi8ELi2ELi4ENS5_IJNS4_1CILi2EEENSA_ILi4EEENSA_ILi1EEEEEEEENS5_IJNSA_ILi128EEENSA_ILi64EEESH_EEENS_10tfloat32_tENS5_IJlSD_lEEESJ_SK_NS4_8TiledMMAINS4_8MMA_AtomIJNS4_23SM100_MMA_TF32_2x1SM_SSISJ_SJ_fLi128ELi64ELNS4_4UMMA5MajorE0ELSP_0ELNSO_7ScaleInE0ELSQ_0EEEEEENS4_6LayoutINS5_IJSD_SD_SD_EEENS5_IJNSA_ILi0EEESV_SV_EEEEENS5_IJNS4_10UnderscoreESY_SY_EEEEENS4_28SM100_TMA_2SM_LOAD_MULTICASTENS4_14ComposedLayoutINS4_7SwizzleILi3ELi4ELi3EEENS4_18smem_ptr_flag_bitsILi32EEENST_INS5_IJNSA_ILi8EEENSA_ILi32EEEEEENS5_IJS18_SD_EEEEEEEvNS4_8identityENS4_18SM100_TMA_2SM_LOADES1C_vS1D_EENS_8epilogue10collective18CollectiveEpilogueINS1G_23Sm100TmaWarpSpecializedILi3ELi2ELi16ELb1ELb0EEEJNS5_IJSH_SH_SH_EEENS5_IJNST_ISH_SD_EENST_INS5_IJNSA_ILi16EEESB_EEENS5_IJSD_S18_EEEEEEEESJ_SK_SJ_SK_NS1G_6fusion15FusionCallbacksIS1K_NS1S_17LinearCombinationISJ_fSJ_fLNS_15FloatRoundStyleE2EEES1L_S1R_JEEENS4_5SM1004TMEM4LOAD26SM100_TMEM_LOAD_32dp32b16xENS4_13SM90_TMA_LOADENS12_INS13_ILi2ELi4ELi3EEES16_NST_INS5_IJS17_S1N_EEENS5_IJS1N_SD_EEEEEEENS4_39AutoVectorizingCopyWithAssumedAlignmentILi128EEENS4_14SM90_TMA_STOREES27_S29_S29_EEEvvEEEEvNT_6ParamsE)
        /*0044*/ 	.word	0x00000000
.L_29:


//--------------------- .nv.compat                --------------------------
	.section	.nv.compat,"",@"SHT_CUDA_COMPAT_INFO"
	.align	4
        /*0000*/ 	.byte	0x02, 0x09, 0x01, 0x00, 0x02, 0x02, 0x02, 0x00, 0x02, 0x05, 0x05, 0x00, 0x03, 0x07, 0x01, 0x01
        /*0010*/ 	.byte	0x02, 0x03, 0x01, 0x00, 0x02, 0x06, 0x01, 0x00, 0x04, 0x0b, 0x08, 0x00, 0x09, 0x00, 0x00, 0x00
        /*0020*/ 	.byte	0x00, 0x00, 0x00, 0x00


//--------------------- .nv.info._ZN7cutlass13device_kernelINS_4gemm6kernel13GemmUniversalIN4cute5tupleIJiiiiEEENS1_10collective13CollectiveMmaINS1_35MainloopSm100TmaUmmaWarpSpecializedILi8ELi2ELi4ENS5_IJNS4_1CILi2EEENSA_ILi4EEENSA_ILi1EEEEEEEENS5_IJNSA_ILi128EEENSA_ILi64EEESH_EEENS_10tfloat32_tENS5_IJlSD_lEEESJ_SK_NS4_8TiledMMAINS4_8MMA_AtomIJNS4_23SM100_MMA_TF32_2x1SM_SSISJ_SJ_fLi128ELi64ELNS4_4UMMA5MajorE0ELSP_0ELNSO_7ScaleInE0ELSQ_0EEEEEENS4_6LayoutINS5_IJSD_SD_SD_EEENS5_IJNSA_ILi0EEESV_SV_EEEEENS5_IJNS4_10UnderscoreESY_SY_EEEEENS4_28SM100_TMA_2SM_LOAD_MULTICASTENS4_14ComposedLayoutINS4_7SwizzleILi3ELi4ELi3EEENS4_18smem_ptr_flag_bitsILi32EEENST_INS5_IJNSA_ILi8EEENSA_ILi32EEEEEENS5_IJS18_SD_EEEEEEEvNS4_8identityENS4_18SM100_TMA_2SM_LOADES1C_vS1D_EENS_8epilogue10collective18CollectiveEpilogueINS1G_23Sm100TmaWarpSpecializedILi3ELi2ELi16ELb1ELb0EEEJNS5_IJSH_SH_SH_EEENS5_IJNST_ISH_SD_EENST_INS5_IJNSA_ILi16EEESB_EEENS5_IJSD_S18_EEEEEEEESJ_SK_SJ_SK_NS1G_6fusion15FusionCallbacksIS1K_NS1S_17LinearCombinationISJ_fSJ_fLNS_15FloatRoundStyleE2EEES1L_S1R_JEEENS4_5SM1004TMEM4LOAD26SM100_TMEM_LOAD_32dp32b16xENS4_13SM90_TMA_LOADENS12_INS13_ILi2ELi4ELi3EEES16_NST_INS5_IJS17_S1N_EEENS5_IJS1N_SD_EEEEEEENS4_39AutoVectorizingCopyWithAssumedAlignmentILi128EEENS4_14SM90_TMA_STOREES27_S29_S29_EEEvvEEEEvNT_6ParamsE --------------------------
	.section	.nv.info._ZN7cutlass13device_kernelINS_4gemm6kernel13GemmUniversalIN4cute5tupleIJiiiiEEENS1_10collective13CollectiveMmaINS1_35MainloopSm100TmaUmmaWarpSpecializedILi8ELi2ELi4ENS5_IJNS4_1CILi2EEENSA_ILi4EEENSA_ILi1EEEEEEEENS5_IJNSA_ILi128EEENSA_ILi64EEESH_EEENS_10tfloat32_tENS5_IJlSD_lEEESJ_SK_NS4_8TiledMMAINS4_8MMA_AtomIJNS4_23SM100_MMA_TF32_2x1SM_SSISJ_SJ_fLi128ELi64ELNS4_4UMMA5MajorE0ELSP_0ELNSO_7ScaleInE0ELSQ_0EEEEEENS4_6LayoutINS5_IJSD_SD_SD_EEENS5_IJNSA_ILi0EEESV_SV_EEEEENS5_IJNS4_10UnderscoreESY_SY_EEEEENS4_28SM100_TMA_2SM_LOAD_MULTICASTENS4_14ComposedLayoutINS4_7SwizzleILi3ELi4ELi3EEENS4_18smem_ptr_flag_bitsILi32EEENST_INS5_IJNSA_ILi8EEENSA_ILi32EEEEEENS5_IJS18_SD_EEEEEEEvNS4_8identityENS4_18SM100_TMA_2SM_LOADES1C_vS1D_EENS_8epilogue10collective18CollectiveEpilogueINS1G_23Sm100TmaWarpSpecializedILi3ELi2ELi16ELb1ELb0EEEJNS5_IJSH_SH_SH_EEENS5_IJNST_ISH_SD_EENST_INS5_IJNSA_ILi16EEESB_EEENS5_IJSD_S18_EEEEEEEESJ_SK_SJ_SK_NS1G_6fusion15FusionCallbacksIS1K_NS1S_17LinearCombinationISJ_fSJ_fLNS_15FloatRoundStyleE2EEES1L_S1R_JEEENS4_5SM1004TMEM4LOAD26SM100_TMEM_LOAD_32dp32b16xENS4_13SM90_TMA_LOADENS12_INS13_ILi2ELi4ELi3EEES16_NST_INS5_IJS17_S1N_EEENS5_IJS1N_SD_EEEEEEENS4_39AutoVectorizingCopyWithAssumedAlignmentILi128EEENS4_14SM90_TMA_STOREES27_S29_S29_EEEvvEEEEvNT_6ParamsE,"",@"SHT_CUDA_INFO"
	.sectionflags	@""
	.align	4


	//----- nvinfo : EIATTR_CUDA_API_VERSION
	.align		4
        /*0000*/ 	.byte	0x04, 0x37
        /*0002*/ 	.short	(.L_31 - .L_30)
.L_30:
        /*0004*/ 	.word	0x00000082


	//----- nvinfo : EIATTR_KPARAM_INFO
	.align		4
.L_31:
        /*0008*/ 	.byte	0x04, 0x17
        /*000a*/ 	.short	(.L_33 - .L_32)
.L_32:
        /*000c*/ 	.word	0x00000000
        /*0010*/ 	.short	0x0000
        /*0012*/ 	.short	0x0000
        /*0014*/ 	.byte	0x00, 0xf0, 0x01, 0x20


	//----- nvinfo : EIATTR_AT_ENTRY_FRAGMENTS
	.align		4
.L_33:
        /*0018*/ 	.byte	0x04, 0x4f
        /*001a*/ 	.short	(.L_35 - .L_34)


	//   ....[0]....
.L_34:
        /*001c*/ 	.word	0x00000007


	//----- nvinfo : EIATTR_RESERVED_SMEM_USED
	.align		4
.L_35:
        /*0020*/ 	.byte	0x01, 0x41
	.zero		2


	//----- nvinfo : EIATTR_SPARSE_MMA_MASK
	.align		4
        /*0024*/ 	.byte	0x03, 0x50
        /*0026*/ 	.short	0x0000


	//----- nvinfo : EIATTR_TCGEN05_2CTA_USED
	.align		4
        /*0028*/ 	.byte	0x01, 0x52
	.zero		2


	//----- nvinfo : EIATTR_MAXREG_COUNT
	.align		4
        /*002c*/ 	.byte	0x03, 0x1b
        /*002e*/ 	.short	0x00ff


	//----- nvinfo : EIATTR_NUM_BARRIERS
	.align		4
        /*0030*/ 	.byte	0x02, 0x4c
        /*0032*/ 	.byte	0x07
	.zero		1


	//----- nvinfo : EIATTR_EXTERNS
	.align		4
        /*0034*/ 	.byte	0x04, 0x0f
        /*0036*/ 	.short	(.L_37 - .L_36)


	//   ....[0]....
	.align		4
.L_36:
        /*0038*/ 	.word	index@(__assertfail)


	//----- nvinfo : EIATTR_MERCURY_ISA_VERSION
	.align		4
.L_37:
        /*003c*/ 	.byte	0x03, 0x5f
        /*003e*/ 	.short	0x0101


	//----- nvinfo : EIATTR_INT_WARP_WIDE_INSTR_OFFSETS
	.align		4
        /*0040*/ 	.byte	0x04, 0x31
        /*0042*/ 	.short	(.L_39 - .L_38)


	//   ....[0]....
.L_38:
        /*0044*/ 	.word	0x00000dc0


	//   ....[1]....
        /*0048*/ 	.word	0x00000e60


	//   ....[2]....
        /*004c*/ 	.word	0x000049a0


	//   ....[3]....
        /*0050*/ 	.word	0x000049c0


	//   ....[4]....
        /*0054*/ 	.word	0x000049f0


	//   ....[5]....
        /*0058*/ 	.word	0x00005590


	//   ....[6]....
        /*005c*/ 	.word	0x00005650


	//   ....[7]....
        /*0060*/ 	.word	0x000056c0


	//   ....[8]....
        /*0064*/ 	.word	0x00005800


	//   ....[9]....
        /*0068*/ 	.word	0x00005900


	//   ....[10]....
        /*006c*/ 	.word	0x00005930


	//----- nvinfo : EIATTR_COOP_GROUP_MASK_REGIDS
	.align		4
.L_39:
        /*0070*/ 	.byte	0x04, 0x29
        /*0072*/ 	.short	(.L_41 - .L_40)


	//   ....[0]....
.L_40:
        /*0074*/ 	.word	0xffffffff


	//   ....[1]....
        /*0078*/ 	.word	0xffffffff


	//   ....[2]....
        /*007c*/ 	.word	0xffffffff


	//   ....[3]....
        /*0080*/ 	.word	0xffffffff


	//   ....[4]....
        /*0084*/ 	.word	0xffffffff


	//   ....[5]....
        /*0088*/ 	.word	0xffffffff


	//   ....[6]....
        /*008c*/ 	.word	0xffffffff


	//   ....[7]....
        /*0090*/ 	.word	0xffffffff


	//   ....[8]....
        /*0094*/ 	.word	0xffffffff


	//   ....[9]....
        /*0098*/ 	.word	0xffffffff


	//   ....[10]....
        /*009c*/ 	.word	0xffffffff


	//   ....[11]....
        /*00a0*/ 	.word	0xffffffff


	//   ....[12]....
        /*00a4*/ 	.word	0xffffffff


	//   ....[13]....
        /*00a8*/ 	.word	0xffffffff


	//----- nvinfo : EIATTR_COOP_GROUP_INSTR_OFFSETS
	.align		4
.L_41:
        /*00ac*/ 	.byte	0x04, 0x28
        /*00ae*/ 	.short	(.L_43 - .L_42)


	//   ....[0]....
.L_42:
        /*00b0*/ 	.word	0x000000b0


	//   ....[1]....
        /*00b4*/ 	.word	0x00000510


	//   ....[2]....
        /*00b8*/ 	.word	0x00000750


	//   ....[3]....
        /*00bc*/ 	.word	0x000008c0


	//   ....[4]....
        /*00c0*/ 	.word	0x000009b0


	//   ....[5]....
        /*00c4*/ 	.word	0x00000b10


	//   ....[6]....
        /*00c8*/ 	.word	0x00000ca0


	//   ....[7]....
        /*00cc*/ 	.word	0x00000ee0


	//   ....[8]....
        /*00d0*/ 	.word	0x000024c0


	//   ....[9]....
        /*00d4*/ 	.word	0x000035c0


	//   ....[10]....
        /*00d8*/ 	.word	0x00003a90


	//   ....[11]....
        /*00dc*/ 	.word	0x00003ac0


	//   ....[12]....
        /*00e0*/ 	.word	0x000048a0


	//   ....[13]....
        /*00e4*/ 	.word	0x00004ab0


	//----- nvinfo : EIATTR_VRC_CTA_INIT_COUNT
	.align		4
.L_43:
        /*00e8*/ 	.byte	0x02, 0x4a
        /*00ea*/ 	.byte	0x80
	.zero		1


	//----- nvinfo : EIATTR_SYSCALL_OFFSETS
	.align		4
        /*00ec*/ 	.byte	0x04, 0x46
        /*00ee*/ 	.short	(.L_45 - .L_44)


	//   ....[0]....
.L_44:
        /*00f0*/ 	.word	0x00006640


	//   ....[1]....
        /*00f4*/ 	.word	0x00006730


	//   ....[2]....
        /*00f8*/ 	.word	0x00006f60


	//   ....[3]....
        /*00fc*/ 	.word	0x00007980


	//----- nvinfo : EIATTR_MBARRIER_INSTR_OFFSETS
	.align		4
.L_45:
        /*0100*/ 	.byte	0x04, 0x39
        /*0102*/ 	.short	(.L_47 - .L_46)


	//   ....[0]....
.L_46:
        /*0104*/ 	.word	0x00000640
        /*0108*/ 	.word	0x000000ff
        /*010c*/ 	.word	0x00000000
        /*0110*/ 	.short	0x0100
        /*0112*/ 	.byte	0x04
	.zero		1


	//   ....[1]....
        /*0114*/ 	.word	0x00000650
        /*0118*/ 	.word	0x000000ff
        /*011c*/ 	.word	0x00000040
        /*0120*/ 	.short	0x0100
        /*0122*/ 	.byte	0x04
	.zero		1


	//   ....[2]....
        /*0124*/ 	.word	0x00000660
        /*0128*/ 	.word	0x000000ff
        /*012c*/ 	.word	0x00000008
        /*0130*/ 	.short	0x0100
        /*0132*/ 	.byte	0x04
	.zero		1


	//   ....[3]....
        /*0134*/ 	.word	0x00000670
        /*0138*/ 	.word	0x000000ff
        /*013c*/ 	.word	0x00000048
        /*0140*/ 	.short	0x0100
        /*0142*/ 	.byte	0x04
	.zero		1


	//   ....[4]....
        /*0144*/ 	.word	0x00000680
        /*0148*/ 	.word	0x000000ff
        /*014c*/ 	.word	0x00000010
        /*0150*/ 	.short	0x0100
        /*0152*/ 	.byte	0x04
	.zero		1


	//   ....[5]....
        /*0154*/ 	.word	0x00000690
        /*0158*/ 	.word	0x000000ff
        /*015c*/ 	.word	0x00000050
        /*0160*/ 	.short	0x0100
        /*0162*/ 	.byte	0x04
	.zero		1


	//   ....[6]....
        /*0164*/ 	.word	0x000006a0
        /*0168*/ 	.word	0x000000ff
        /*016c*/ 	.word	0x00000018
        /*0170*/ 	.short	0x0100
        /*0172*/ 	.byte	0x04
	.zero		1


	//   ....[7]....
        /*0174*/ 	.word	0x000006b0
        /*0178*/ 	.word	0x000000ff
        /*017c*/ 	.word	0x00000058
        /*0180*/ 	.short	0x0100
        /*0182*/ 	.byte	0x04
	.zero		1


	//   ....[8]....
        /*0184*/ 	.word	0x000006c0
        /*0188*/ 	.word	0x000000ff
        /*018c*/ 	.word	0x00000020
        /*0190*/ 	.short	0x0100
        /*0192*/ 	.byte	0x04
	.zero		1


	//   ....[9]....
        /*0194*/ 	.word	0x000006d0
        /*0198*/ 	.word	0x000000ff
        /*019c*/ 	.word	0x00000060
        /*01a0*/ 	.short	0x0100
        /*01a2*/ 	.byte	0x04
	.zero		1


	//   ....[10]....
        /*01a4*/ 	.word	0x000006e0
        /*01a8*/ 	.word	0x000000ff
        /*01ac*/ 	.word	0x00000028
        /*01b0*/ 	.short	0x0100
        /*01b2*/ 	.byte	0x04
	.zero		1


	//   ....[11]....
        /*01b4*/ 	.word	0x000006f0
        /*01b8*/ 	.word	0x000000ff
        /*01bc*/ 	.word	0x00000068
        /*01c0*/ 	.short	0x0100
        /*01c2*/ 	.byte	0x04
	.zero		1


	//   ....[12]....
        /*01c4*/ 	.word	0x00000700
        /*01c8*/ 	.word	0x000000ff
        /*01cc*/ 	.word	0x00000030
        /*01d0*/ 	.short	0x0100
        /*01d2*/ 	.byte	0x04
	.zero		1


	//   ....[13]....
        /*01d4*/ 	.word	0x00000710
        /*01d8*/ 	.word	0x000000ff
        /*01dc*/ 	.word	0x00000070
        /*01e0*/ 	.short	0x0100
        /*01e2*/ 	.byte	0x04
	.zero		1


	//   ....[14]....
        /*01e4*/ 	.word	0x00000720
        /*01e8*/ 	.word	0x000000ff
        /*01ec*/ 	.word	0x00000038
        /*01f0*/ 	.short	0x0100
        /*01f2*/ 	.byte	0x04
	.zero		1


	//   ....[15]....
        /*01f4*/ 	.word	0x00000730
        /*01f8*/ 	.word	0x000000ff
        /*01fc*/ 	.word	0x00000078
        /*0200*/ 	.short	0x0100
        /*0202*/ 	.byte	0x04
	.zero		1


	//   ....[16]....
        /*0204*/ 	.word	0x00000850
        /*0208*/ 	.word	0x000000ff
        /*020c*/ 	.word	0x00000080
        /*0210*/ 	.short	0x0100
        /*0212*/ 	.byte	0x04
	.zero		1


	//   ....[17]....
        /*0214*/ 	.word	0x00000860
        /*0218*/ 	.word	0x000000ff
        /*021c*/ 	.word	0x00000098
        /*0220*/ 	.short	0x0100
        /*0222*/ 	.byte	0x04
	.zero		1


	//   ....[18]....
        /*0224*/ 	.word	0x00000870
        /*0228*/ 	.word	0x000000ff
        /*022c*/ 	.word	0x00000088
        /*0230*/ 	.short	0x0100
        /*0232*/ 	.byte	0x04
	.zero		1


	//   ....[19]....
        /*0234*/ 	.word	0x00000880
        /*0238*/ 	.word	0x000000ff
        /*023c*/ 	.word	0x000000a0
        /*0240*/ 	.short	0x0100
        /*0242*/ 	.byte	0x04
	.zero		1


	//   ....[20]....
        /*0244*/ 	.word	0x00000890
        /*0248*/ 	.word	0x000000ff
        /*024c*/ 	.word	0x00000090
        /*0250*/ 	.short	0x0100
        /*0252*/ 	.byte	0x04
	.zero		1


	//   ....[21]....
        /*0254*/ 	.word	0x000008a0
        /*0258*/ 	.word	0x000000ff
        /*025c*/ 	.word	0x000000a8
        /*0260*/ 	.short	0x0100
        /*0262*/ 	.byte	0x04
	.zero		1


	//   ....[22]....
        /*0264*/ 	.word	0x00000980
        /*0268*/ 	.word	0x000000ff
        /*026c*/ 	.word	0x000000b0
        /*0270*/ 	.short	0x0100
        /*0272*/ 	.byte	0x06
	.zero		1


	//   ....[23]....
        /*0274*/ 	.word	0x00000990
        /*0278*/ 	.word	0x000000ff
        /*027c*/ 	.word	0x000000b8
        /*0280*/ 	.short	0x0100
        /*0282*/ 	.byte	0x06
	.zero		1


	//   ....[24]....
        /*0284*/ 	.word	0x00000ac0
        /*0288*/ 	.word	0x000000ff
        /*028c*/ 	.word	0x000000c0
        /*0290*/ 	.short	0x0100
        /*0292*/ 	.byte	0x06
	.zero		1


	//   ....[25]....
        /*0294*/ 	.word	0x00000ad0
        /*0298*/ 	.word	0x000000ff
        /*029c*/ 	.word	0x000000d0
        /*02a0*/ 	.short	0x0100
        /*02a2*/ 	.byte	0x06
	.zero		1


	//   ....[26]....
        /*02a4*/ 	.word	0x00000ae0
        /*02a8*/ 	.word	0x000000ff
        /*02ac*/ 	.word	0x000000c8
        /*02b0*/ 	.short	0x0100
        /*02b2*/ 	.byte	0x06
	.zero		1


	//   ....[27]....
        /*02b4*/ 	.word	0x00000af0
        /*02b8*/ 	.word	0x000000ff
        /*02bc*/ 	.word	0x000000d8
        /*02c0*/ 	.short	0x0100
        /*02c2*/ 	.byte	0x06
	.zero		1


	//   ....[28]....
        /*02c4*/ 	.word	0x00000c10
        /*02c8*/ 	.word	0x000000ff
        /*02cc*/ 	.word	0x000000e0
        /*02d0*/ 	.short	0x0100
        /*02d2*/ 	.byte	0x04
	.zero		1


	//   ....[29]....
        /*02d4*/ 	.word	0x00000c20
        /*02d8*/ 	.word	0x000000ff
        /*02dc*/ 	.word	0x00000100
        /*02e0*/ 	.short	0x0100
        /*02e2*/ 	.byte	0x04
	.zero		1


	//   ....[30]....
        /*02e4*/ 	.word	0x00000c30
        /*02e8*/ 	.word	0x000000ff
        /*02ec*/ 	.word	0x000000e8
        /*02f0*/ 	.short	0x0100
        /*02f2*/ 	.byte	0x04
	.zero		1


	//   ....[31]....
        /*02f4*/ 	.word	0x00000c40
        /*02f8*/ 	.word	0x000000ff
        /*02fc*/ 	.word	0x00000108
        /*0300*/ 	.short	0x0100
        /*0302*/ 	.byte	0x04
	.zero		1


	//   ....[32]....
        /*0304*/ 	.word	0x00000c50
        /*0308*/ 	.word	0x000000ff
        /*030c*/ 	.word	0x000000f0
        /*0310*/ 	.short	0x0100
        /*0312*/ 	.byte	0x04
	.zero		1


	//   ....[33]....
        /*0314*/ 	.word	0x00000c60
        /*0318*/ 	.word	0x000000ff
        /*031c*/ 	.word	0x00000110
        /*0320*/ 	.short	0x0100
        /*0322*/ 	.byte	0x04
	.zero		1


	//   ....[34]....
        /*0324*/ 	.word	0x00000c70
        /*0328*/ 	.word	0x000000ff
        /*032c*/ 	.word	0x000000f8
        /*0330*/ 	.short	0x0100
        /*0332*/ 	.byte	0x04
	.zero		1


	//   ....[35]....
        /*0334*/ 	.word	0x00000c80
        /*0338*/ 	.word	0x000000ff
        /*033c*/ 	.word	0x00000118
        /*0340*/ 	.short	0x0100
        /*0342*/ 	.byte	0x04
	.zero		1


	//   ....[36]....
        /*0344*/ 	.word	0x00000d70
        /*0348*/ 	.word	0x000000ff
        /*034c*/ 	.word	0x00000120
        /*0350*/ 	.short	0x0100
        /*0352*/ 	.byte	0x04
	.zero		1


	//   ....[37]....
        /*0354*/ 	.word	0x00000d80
        /*0358*/ 	.word	0x000000ff
        /*035c*/ 	.word	0x00000130
        /*0360*/ 	.short	0x0100
        /*0362*/ 	.byte	0x04
	.zero		1


	//   ....[38]....
        /*0364*/ 	.word	0x00000d90
        /*0368*/ 	.word	0x000000ff
        /*036c*/ 	.word	0x00000128
        /*0370*/ 	.short	0x0100
        /*0372*/ 	.byte	0x04
	.zero		1


	//   ....[39]....
        /*0374*/ 	.word	0x00000da0
        /*0378*/ 	.word	0x000000ff
        /*037c*/ 	.word	0x00000138
        /*0380*/ 	.short	0x0100
        /*0382*/ 	.byte	0x04
	.zero		1


	//   ....[40]....
        /*0384*/ 	.word	0x00000ea0
        /*0388*/ 	.word	0x000000ff
        /*038c*/ 	.word	0x00000140
        /*0390*/ 	.short	0x0100
        /*0392*/ 	.byte	0x06
	.zero		1


	//   ....[41]....
        /*0394*/ 	.word	0x00001b10
        /*0398*/ 	.word	0x00000003
        /*039c*/ 	.word	0x00000130
        /*03a0*/ 	.short	0x010a
        /*03a2*/ 	.byte	0xff
	.zero		1


	//   ....[42]....
        /*03a4*/ 	.word	0x00001b40
        /*03a8*/ 	.word	0x00000003
        /*03ac*/ 	.word	0x00000120
        /*03b0*/ 	.short	0x0101
        /*03b2*/ 	.byte	0xff
	.zero		1


	//   ....[43]....
        /*03b4*/ 	.word	0x00001c00
        /*03b8*/ 	.word	0x000000ff
        /*03bc*/ 	.word	0x00000040
        /*03c0*/ 	.short	0x010a
        /*03c2*/ 	.byte	0x04
	.zero		1


	//   ....[44]....
        /*03c4*/ 	.word	0x00001cd0
        /*03c8*/ 	.word	0x000000ff
        /*03cc*/ 	.word	0x00000040
        /*03d0*/ 	.short	0x010a
        /*03d2*/ 	.byte	0x21
	.zero		1


	//   ....[45]....
        /*03d4*/ 	.word	0x00001e80
        /*03d8*/ 	.word	0x000000ff
        /*03dc*/ 	.word	0x00000040
        /*03e0*/ 	.short	0x010a
        /*03e2*/ 	.byte	0x05
	.zero		1


	//   ....[46]....
        /*03e4*/ 	.word	0x00002060
        /*03e8*/ 	.word	0x000000ff
        /*03ec*/ 	.word	0x000000b8
        /*03f0*/ 	.short	0x0101
        /*03f2*/ 	.byte	0x0e
	.zero		1


	//   ....[47]....
        /*03f4*/ 	.word	0x00002080
        /*03f8*/ 	.word	0x000000ff
        /*03fc*/ 	.word	0x00000040
        /*0400*/ 	.short	0x010a
        /*0402*/ 	.byte	0x04
	.zero		1


	//   ....[48]....
        /*0404*/ 	.word	0x00002100
        /*0408*/ 	.word	0x000000ff
        /*040c*/ 	.word	0x00000040
        /*0410*/ 	.short	0x010a
        /*0412*/ 	.byte	0x07
	.zero		1


	//   ....[49]....
        /*0414*/ 	.word	0x00002240
        /*0418*/ 	.word	0x000000ff
        /*041c*/ 	.word	0x00000040
        /*0420*/ 	.short	0x010a
        /*0422*/ 	.byte	0x04
	.zero		1


	//   ....[50]....
        /*0424*/ 	.word	0x000024f0
        /*0428*/ 	.word	0x00000003
        /*042c*/ 	.word	0x000000c0
        /*0430*/ 	.short	0x010a
        /*0432*/ 	.byte	0xff
	.zero		1


	//   ....[51]....
        /*0434*/ 	.word	0x00002640
        /*0438*/ 	.word	0x00000000
        /*043c*/ 	.word	0x00000000
        /*0440*/ 	.short	0x0101
        /*0442*/ 	.byte	0xff
	.zero		1


	//   ....[52]....
        /*0444*/ 	.word	0x00002c00
        /*0448*/ 	.word	0x000000ff
        /*044c*/ 	.word	0x00000000
        /*0450*/ 	.short	0x010a
        /*0452*/ 	.byte	0x04
	.zero		1


	//   ....[53]....
        /*0454*/ 	.word	0x00002c90
        /*0458*/ 	.word	0x000000ff
        /*045c*/ 	.word	0x00000000
        /*0460*/ 	.short	0x010a
        /*0462*/ 	.byte	0x05
	.zero		1


	//   ....[54]....
        /*0464*/ 	.word	0x00002d20
        /*0468*/ 	.word	0x000000ff
        /*046c*/ 	.word	0x00000000
        /*0470*/ 	.short	0x010a
        /*0472*/ 	.byte	0x05
	.zero		1


	//   ....[55]....
        /*0474*/ 	.word	0x00002db0
        /*0478*/ 	.word	0x000000ff
        /*047c*/ 	.word	0x00000000
        /*0480*/ 	.short	0x010a
        /*0482*/ 	.byte	0x05
	.zero		1


	//   ....[56]....
        /*0484*/ 	.word	0x00002e40
        /*0488*/ 	.word	0x000000ff
        /*048c*/ 	.word	0x00000000
        /*0490*/ 	.short	0x010a
        /*0492*/ 	.byte	0x05
	.zero		1


	//   ....[57]....
        /*0494*/ 	.word	0x00002ed0
        /*0498*/ 	.word	0x000000ff
        /*049c*/ 	.word	0x00000000
        /*04a0*/ 	.short	0x010a
        /*04a2*/ 	.byte	0x05
	.zero		1


	//   ....[58]....
        /*04a4*/ 	.word	0x00002f60
        /*04a8*/ 	.word	0x000000ff
        /*04ac*/ 	.word	0x00000000
        /*04b0*/ 	.short	0x010a
        /*04b2*/ 	.byte	0x05
	.zero		1


	//   ....[59]....
        /*04b4*/ 	.word	0x00003000
        /*04b8*/ 	.word	0x00000000
        /*04bc*/ 	.word	0x00000000
        /*04c0*/ 	.short	0x010a
        /*04c2*/ 	.byte	0xff
	.zero		1


	//   ....[60]....
        /*04c4*/ 	.word	0x00003120
        /*04c8*/ 	.word	0x00000002
        /*04cc*/ 	.word	0x00000120
        /*04d0*/ 	.short	0x010a
        /*04d2*/ 	.byte	0xff
	.zero		1


	//   ....[61]....
        /*04d4*/ 	.word	0x00003180
        /*04d8*/ 	.word	0x00000004
        /*04dc*/ 	.word	0x00000000
        /*04e0*/ 	.short	0x0101
        /*04e2*/ 	.byte	0xff
	.zero		1


	//   ....[62]....
        /*04e4*/ 	.word	0x000031a0
        /*04e8*/ 	.word	0x000000ff
        /*04ec*/ 	.word	0x000000d0
        /*04f0*/ 	.short	0x010a
        /*04f2*/ 	.byte	0x04
	.zero		1


	//   ....[63]....
        /*04f4*/ 	.word	0x000032c0
        /*04f8*/ 	.word	0x00000002
        /*04fc*/ 	.word	0x000000c0
        /*0500*/ 	.short	0x010a
        /*0502*/ 	.byte	0xff
	.zero		1


	//   ....[64]....
        /*0504*/ 	.word	0x000033d0
        /*0508*/ 	.word	0x00000002
        /*050c*/ 	.word	0x00000000
        /*0510*/ 	.short	0x0101
        /*0512*/ 	.byte	0xff
	.zero		1


	//   ....[65]....
        /*0514*/ 	.word	0x00003460
        /*0518*/ 	.word	0x000000ff
        /*051c*/ 	.word	0x000000d0
        /*0520*/ 	.short	0x0106
        /*0522*/ 	.byte	0x04
	.zero		1


	//   ....[66]....
        /*0524*/ 	.word	0x00003480
        /*0528*/ 	.word	0x000000ff
        /*052c*/ 	.word	0x000000d0
        /*0530*/ 	.short	0x010a
        /*0532*/ 	.byte	0x04
	.zero		1


	//   ....[67]....
        /*0534*/ 	.word	0x00003510
        /*0538*/ 	.word	0x000000ff
        /*053c*/ 	.word	0x000000d0
        /*0540*/ 	.short	0x0106
        /*0542*/ 	.byte	0x07
	.zero		1


	//   ....[68]....
        /*0544*/ 	.word	0x00003550
        /*0548*/ 	.word	0x00000000
        /*054c*/ 	.word	0x000000d0
        /*0550*/ 	.short	0x010a
        /*0552*/ 	.byte	0xff
	.zero		1


	//   ....[69]....
        /*0554*/ 	.word	0x00003790
        /*0558*/ 	.word	0x000000ff
        /*055c*/ 	.word	0x00000008
        /*0560*/ 	.short	0x010a
        /*0562*/ 	.byte	0x05
	.zero		1


	//   ....[70]....
        /*0564*/ 	.word	0x000037b0
        /*0568*/ 	.word	0x000000ff
        /*056c*/ 	.word	0x00000008
        /*0570*/ 	.short	0x010a
        /*0572*/ 	.byte	0x05
	.zero		1


	//   ....[71]....
        /*0574*/ 	.word	0x00003940
        /*0578*/ 	.word	0x000000ff
        /*057c*/ 	.word	0x00000008
        /*0580*/ 	.short	0x010a
        /*0582*/ 	.byte	0x05
	.zero		1


	//   ....[72]....
        /*0584*/ 	.word	0x00003960
        /*0588*/ 	.word	0x000000ff
        /*058c*/ 	.word	0x00000008
        /*0590*/ 	.short	0x010a
        /*0592*/ 	.byte	0x05
	.zero		1


	//   ....[73]....
        /*0594*/ 	.word	0x00003a20
        /*0598*/ 	.word	0x000000ff
        /*059c*/ 	.word	0x00000000
        /*05a0*/ 	.short	0x0101
        /*05a2*/ 	.byte	0x04
	.zero		1


	//   ....[74]....
        /*05a4*/ 	.word	0x00003de0
        /*05a8*/ 	.word	0x00000000
        /*05ac*/ 	.word	0x000000c0
        /*05b0*/ 	.short	0x010a
        /*05b2*/ 	.byte	0xff
	.zero		1


	//   ....[75]....
        /*05b4*/ 	.word	0x00003ea0
        /*05b8*/ 	.word	0x00000000
        /*05bc*/ 	.word	0x00000000
        /*05c0*/ 	.short	0x0101
        /*05c2*/ 	.byte	0xff
	.zero		1


	//   ....[76]....
        /*05c4*/ 	.word	0x00003f60
        /*05c8*/ 	.word	0x000000ff
        /*05cc*/ 	.word	0x00000000
        /*05d0*/ 	.short	0x010a
        /*05d2*/ 	.byte	0x04
	.zero		1


	//   ....[77]....
        /*05d4*/ 	.word	0x00003f70
        /*05d8*/ 	.word	0x000000ff
        /*05dc*/ 	.word	0x00000100
        /*05e0*/ 	.short	0x010a
        /*05e2*/ 	.byte	0x2e
	.zero		1


	//   ....[78]....
        /*05e4*/ 	.word	0x00004020
        /*05e8*/ 	.word	0x000000ff
        /*05ec*/ 	.word	0x00000000
        /*05f0*/ 	.short	0x010a
        /*05f2*/ 	.byte	0x07
	.zero		1


	//   ....[79]....
        /*05f4*/ 	.word	0x00004150
        /*05f8*/ 	.word	0x000000ff
        /*05fc*/ 	.word	0x00000000
        /*0600*/ 	.short	0x010a
        /*0602*/ 	.byte	0x04
	.zero		1


	//   ....[80]....
        /*0604*/ 	.word	0x00004590
        /*0608*/ 	.word	0x000000ff
        /*060c*/ 	.word	0x00000000
        /*0610*/ 	.short	0x010a
        /*0612*/ 	.byte	0x04
	.zero		1


	//   ....[81]....
        /*0614*/ 	.word	0x00004620
        /*0618*/ 	.word	0x000000ff
        /*061c*/ 	.word	0x00000000
        /*0620*/ 	.short	0x010a
        /*0622*/ 	.byte	0x05
	.zero		1


	//   ....[82]....
        /*0624*/ 	.word	0x000046b0
        /*0628*/ 	.word	0x000000ff
        /*062c*/ 	.word	0x00000000
        /*0630*/ 	.short	0x010a
        /*0632*/ 	.byte	0x05
	.zero		1


	//   ....[83]....
        /*0634*/ 	.word	0x00004750
        /*0638*/ 	.word	0x00000000
        /*063c*/ 	.word	0x00000000
        /*0640*/ 	.short	0x010a
        /*0642*/ 	.byte	0xff
	.zero		1


	//   ....[84]....
        /*0644*/ 	.word	0x00004790
        /*0648*/ 	.word	0x00000000
        /*064c*/ 	.word	0x00000000
        /*0650*/ 	.short	0x010a
        /*0652*/ 	.byte	0xff
	.zero		1


	//   ....[85]....
        /*0654*/ 	.word	0x00004800
        /*0658*/ 	.word	0x000000ff
        /*065c*/ 	.word	0x00000000
        /*0660*/ 	.short	0x0101
        /*0662*/ 	.byte	0x04
	.zero		1


	//   ....[86]....
        /*0664*/ 	.word	0x00004840
        /*0668*/ 	.word	0x000000ff
        /*066c*/ 	.word	0x00000140
        /*0670*/ 	.short	0x010a
        /*0672*/ 	.byte	0x29
	.zero		1


	//   ....[87]....
        /*0674*/ 	.word	0x00004890
        /*0678*/ 	.word	0x000000ff
        /*067c*/ 	.word	0x00000000
        /*0680*/ 	.short	0x0101
        /*0682*/ 	.byte	0x04
	.zero		1


	//   ....[88]....
        /*0684*/ 	.word	0x00004cf0
        /*0688*/ 	.word	0x0000000c
        /*068c*/ 	.word	0x000000c0
        /*0690*/ 	.short	0x010a
        /*0692*/ 	.byte	0xff
	.zero		1


	//   ....[89]....
        /*0694*/ 	.word	0x00004e60
        /*0698*/ 	.word	0x00000000
        /*069c*/ 	.word	0x00000000
        /*06a0*/ 	.short	0x0101
        /*06a2*/ 	.byte	0xff
	.zero		1


	//   ....[90]....
        /*06a4*/ 	.word	0x000052e0
        /*06a8*/ 	.word	0x000000ff
        /*06ac*/ 	.word	0x000000b8
        /*06b0*/ 	.short	0x010a
        /*06b2*/ 	.byte	0x1d
	.zero		1


	//   ....[91]....
        /*06b4*/ 	.word	0x000054a0
        /*06b8*/ 	.word	0x000000ff
        /*06bc*/ 	.word	0x00000098
        /*06c0*/ 	.short	0x010a
        /*06c2*/ 	.byte	0x04
	.zero		1


	//   ....[92]....
        /*06c4*/ 	.word	0x000056e0
        /*06c8*/ 	.word	0x000000ff
        /*06cc*/ 	.word	0x00000080
        /*06d0*/ 	.short	0x010b
        /*06d2*/ 	.byte	0x04
	.zero		1


	//   ....[93]....
        /*06d4*/ 	.word	0x000056f0
        /*06d8*/ 	.word	0x000000ff
        /*06dc*/ 	.word	0x00000000
        /*06e0*/ 	.short	0x0101
        /*06e2*/ 	.byte	0x10
	.zero		1


	//   ....[94]....
        /*06e4*/ 	.word	0x00005700
        /*06e8*/ 	.word	0x000000ff
        /*06ec*/ 	.word	0x00000098
        /*06f0*/ 	.short	0x010a
        /*06f2*/ 	.byte	0x05
	.zero		1


	//   ....[95]....
        /*06f4*/ 	.word	0x00005950
        /*06f8*/ 	.word	0x000000ff
        /*06fc*/ 	.word	0x00000080
        /*0700*/ 	.short	0x010b
        /*0702*/ 	.byte	0x05
	.zero		1


	//   ....[96]....
        /*0704*/ 	.word	0x00005960
        /*0708*/ 	.word	0x000000ff
        /*070c*/ 	.word	0x00000000
        /*0710*/ 	.short	0x0101
        /*0712*/ 	.byte	0x04
	.zero		1


	//   ....[97]....
        /*0714*/ 	.word	0x00005a20
        /*0718*/ 	.word	0x000000ff
        /*071c*/ 	.word	0x00000000
        /*0720*/ 	.short	0x010a
        /*0722*/ 	.byte	0x04
	.zero		1


	//   ....[98]....
        /*0724*/ 	.word	0x00005ab0
        /*0728*/ 	.word	0x000000ff
        /*072c*/ 	.word	0x00000000
        /*0730*/ 	.short	0x010a
        /*0732*/ 	.byte	0x05
	.zero		1


	//   ....[99]....
        /*0734*/ 	.word	0x00005b50
        /*0738*/ 	.word	0x00000000
        /*073c*/ 	.word	0x00000000
        /*0740*/ 	.short	0x010a
        /*0742*/ 	.byte	0xff
	.zero		1


	//   ....[100]....
        /*0744*/ 	.word	0x00005ed0
        /*0748*/ 	.word	0x00000003
        /*074c*/ 	.word	0x000000c0
        /*0750*/ 	.short	0x010a
        /*0752*/ 	.byte	0xff
	.zero		1


	//   ....[101]....
        /*0754*/ 	.word	0x00006050
        /*0758*/ 	.word	0x00000000
        /*075c*/ 	.word	0x00000000
        /*0760*/ 	.short	0x0101
        /*0762*/ 	.byte	0xff
	.zero		1


	//   ....[102]....
        /*0764*/ 	.word	0x00006bc0
        /*0768*/ 	.word	0x00000000
        /*076c*/ 	.word	0x00000080
        /*0770*/ 	.short	0x010a
        /*0772*/ 	.byte	0xff
	.zero		1


	//   ....[103]....
        /*0774*/ 	.word	0x00006c20
        /*0778*/ 	.word	0x0000004b
        /*077c*/ 	.word	0x000000e0
        /*0780*/ 	.short	0x010a
        /*0782*/ 	.byte	0xff
	.zero		1


	//   ....[104]....
        /*0784*/ 	.word	0x00006d10
        /*0788*/ 	.word	0x00000000
        /*078c*/ 	.word	0x00000080
        /*0790*/ 	.short	0x010a
        /*0792*/ 	.byte	0xff
	.zero		1


	//   ....[105]....
        /*0794*/ 	.word	0x00006e40
        /*0798*/ 	.word	0x0000004b
        /*079c*/ 	.word	0x000000e0
        /*07a0*/ 	.short	0x010a
        /*07a2*/ 	.byte	0xff
	.zero		1


	//   ....[106]....
        /*07a4*/ 	.word	0x000076c0
        /*07a8*/ 	.word	0x00000000
        /*07ac*/ 	.word	0x00000000
        /*07b0*/ 	.short	0x0101
        /*07b2*/ 	.byte	0xff
	.zero		1


	//   ....[107]....
        /*07b4*/ 	.word	0x000076d0
        /*07b8*/ 	.word	0x00000002
        /*07bc*/ 	.word	0x00000080
        /*07c0*/ 	.short	0x010a
        /*07c2*/ 	.byte	0xff
	.zero		1


	//   ....[108]....
        /*07c4*/ 	.word	0x000077a0
        /*07c8*/ 	.word	0x00000002
        /*07cc*/ 	.word	0x00000080
        /*07d0*/ 	.short	0x010a
        /*07d2*/ 	.byte	0xff
	.zero		1


	//   ....[109]....
        /*07d4*/ 	.word	0x00007b00
        /*07d8*/ 	.word	0x0000004e
        /*07dc*/ 	.word	0x00000000
        /*07e0*/ 	.short	0x0101
        /*07e2*/ 	.byte	0xff
	.zero		1


	//   ....[110]....
        /*07e4*/ 	.word	0x000081a0
        /*07e8*/ 	.word	0x00000002
        /*07ec*/ 	.word	0x00000000
        /*07f0*/ 	.short	0x0101
        /*07f2*/ 	.byte	0xff
	.zero		1


	//   ....[111]....
        /*07f4*/ 	.word	0x00008450
        /*07f8*/ 	.word	0x000000ff
        /*07fc*/ 	.word	0x00000000
        /*0800*/ 	.short	0x0101
        /*0802*/ 	.byte	0x06
	.zero		1


	//   ....[112]....
        /*0804*/ 	.word	0x00008470
        /*0808*/ 	.word	0x00000003
        /*080c*/ 	.word	0x00000130
        /*0810*/ 	.short	0x010a
        /*0812*/ 	.byte	0xff
	.zero		1


	//   ....[113]....
        /*0814*/ 	.word	0x000084d0
        /*0818*/ 	.word	0x00000000
        /*081c*/ 	.word	0x00000040
        /*0820*/ 	.short	0x010a
        /*0822*/ 	.byte	0xff
	.zero		1


	//   ....[114]....
        /*0824*/ 	.word	0x00008530
        /*0828*/ 	.word	0x00000000
        /*082c*/ 	.word	0x00000040
        /*0830*/ 	.short	0x010a
        /*0832*/ 	.byte	0xff
	.zero		1


	//   ....[115]....
        /*0834*/ 	.word	0x00008580
        /*0838*/ 	.word	0x00000003
        /*083c*/ 	.word	0x000000c0
        /*0840*/ 	.short	0x010a
        /*0842*/ 	.byte	0xff
	.zero		1


	//   ....[116]....
        /*0844*/ 	.word	0x000085e0
        /*0848*/ 	.word	0x00000000
        /*084c*/ 	.word	0x00000000
        /*0850*/ 	.short	0x010a
        /*0852*/ 	.byte	0xff
	.zero		1


	//   ....[117]....
        /*0854*/ 	.word	0x00008640
        /*0858*/ 	.word	0x00000000
        /*085c*/ 	.word	0x00000000
        /*0860*/ 	.short	0x010a
        /*0862*/ 	.byte	0xff
	.zero		1


	//   ....[118]....
        /*0864*/ 	.word	0x000086a0
        /*0868*/ 	.word	0x00000000
        /*086c*/ 	.word	0x00000000
        /*0870*/ 	.short	0x010a
        /*0872*/ 	.byte	0xff
	.zero		1


	//   ....[119]....
        /*0874*/ 	.word	0x00008700
        /*0878*/ 	.word	0x00000000
        /*087c*/ 	.word	0x00000000
        /*0880*/ 	.short	0x010a
        /*0882*/ 	.byte	0xff
	.zero		1


	//   ....[120]....
        /*0884*/ 	.word	0x00008760
        /*0888*/ 	.word	0x00000000
        /*088c*/ 	.word	0x00000000
        /*0890*/ 	.short	0x010a
        /*0892*/ 	.byte	0xff
	.zero		1


	//   ....[121]....
        /*0894*/ 	.word	0x000087c0
        /*0898*/ 	.word	0x00000000
        /*089c*/ 	.word	0x00000000
        /*08a0*/ 	.short	0x010a
        /*08a2*/ 	.byte	0xff
	.zero		1


	//   ....[122]....
        /*08a4*/ 	.word	0x00008820
        /*08a8*/ 	.word	0x00000000
        /*08ac*/ 	.word	0x00000000
        /*08b0*/ 	.short	0x010a
        /*08b2*/ 	.byte	0xff
	.zero		1


	//   ....[123]....
        /*08b4*/ 	.word	0x00008870
        /*08b8*/ 	.word	0x00000002
        /*08bc*/ 	.word	0x00000120
        /*08c0*/ 	.short	0x010a
        /*08c2*/ 	.byte	0xff
	.zero		1


	//   ....[124]....
        /*08c4*/ 	.word	0x000088d0
        /*08c8*/ 	.word	0x00000002
        /*08cc*/ 	.word	0x000000d0
        /*08d0*/ 	.short	0x010a
        /*08d2*/ 	.byte	0xff
	.zero		1


	//   ....[125]....
        /*08d4*/ 	.word	0x00008920
        /*08d8*/ 	.word	0x00000002
        /*08dc*/ 	.word	0x000000c0
        /*08e0*/ 	.short	0x010a
        /*08e2*/ 	.byte	0xff
	.zero		1


	//   ....[126]....
        /*08e4*/ 	.word	0x00008980
        /*08e8*/ 	.word	0x00000000
        /*08ec*/ 	.word	0x000000d0
        /*08f0*/ 	.short	0x010a
        /*08f2*/ 	.byte	0xff
	.zero		1


	//   ....[127]....
        /*08f4*/ 	.word	0x000089e0
        /*08f8*/ 	.word	0x00000000
        /*08fc*/ 	.word	0x00000008
        /*0900*/ 	.short	0x010a
        /*0902*/ 	.byte	0xff
	.zero		1


	//   ....[128]....
        /*0904*/ 	.word	0x00008ad0
        /*0908*/ 	.word	0x00000000
        /*090c*/ 	.word	0x00000008
        /*0910*/ 	.short	0x010a
        /*0912*/ 	.byte	0xff
	.zero		1


	//   ....[129]....
        /*0914*/ 	.word	0x00008b20
        /*0918*/ 	.word	0x00000000
        /*091c*/ 	.word	0x000000c0
        /*0920*/ 	.short	0x010a
        /*0922*/ 	.byte	0xff
	.zero		1


	//   ....[130]....
        /*0924*/ 	.word	0x00008b80
        /*0928*/ 	.word	0x00000000
        /*092c*/ 	.word	0x00000100
        /*0930*/ 	.short	0x010a
        /*0932*/ 	.byte	0xff
	.zero		1


	//   ....[131]....
        /*0934*/ 	.word	0x00008be0
        /*0938*/ 	.word	0x00000000
        /*093c*/ 	.word	0x00000000
        /*0940*/ 	.short	0x010a
        /*0942*/ 	.byte	0xff
	.zero		1


	//   ....[132]....
        /*0944*/ 	.word	0x00008c40
        /*0948*/ 	.word	0x00000000
        /*094c*/ 	.word	0x00000000
        /*0950*/ 	.short	0x010a
        /*0952*/ 	.byte	0xff
	.zero		1


	//   ....[133]....
        /*0954*/ 	.word	0x00008ca0
        /*0958*/ 	.word	0x00000000
        /*095c*/ 	.word	0x00000000
        /*0960*/ 	.short	0x010a
        /*0962*/ 	.byte	0xff
	.zero		1


	//   ....[134]....
        /*0964*/ 	.word	0x00008d00
        /*0968*/ 	.word	0x00000000
        /*096c*/ 	.word	0x00000000
        /*0970*/ 	.short	0x010a
        /*0972*/ 	.byte	0xff
	.zero		1


	//   ....[135]....
        /*0974*/ 	.word	0x00008d60
        /*0978*/ 	.word	0x00000000
        /*097c*/ 	.word	0x00000140
        /*0980*/ 	.short	0x010a
        /*0982*/ 	.byte	0xff
	.zero		1


	//   ....[136]....
        /*0984*/ 	.word	0x00008db0
        /*0988*/ 	.word	0x0000000c
        /*098c*/ 	.word	0x000000c0
        /*0990*/ 	.short	0x010a
        /*0992*/ 	.byte	0xff
	.zero		1


	//   ....[137]....
        /*0994*/ 	.word	0x00008e10
        /*0998*/ 	.word	0x00000000
        /*099c*/ 	.word	0x000000b8
        /*09a0*/ 	.short	0x010a
        /*09a2*/ 	.byte	0xff
	.zero		1


	//   ....[138]....
        /*09a4*/ 	.word	0x00008e70
        /*09a8*/ 	.word	0x00000000
        /*09ac*/ 	.word	0x00000098
        /*09b0*/ 	.short	0x010a
        /*09b2*/ 	.byte	0xff
	.zero		1


	//   ....[139]....
        /*09b4*/ 	.word	0x00008ed0
        /*09b8*/ 	.word	0x00000009
        /*09bc*/ 	.word	0x00000098
        /*09c0*/ 	.short	0x010a
        /*09c2*/ 	.byte	0xff
	.zero		1


	//   ....[140]....
        /*09c4*/ 	.word	0x00008f30
        /*09c8*/ 	.word	0x00000000
        /*09cc*/ 	.word	0x00000000
        /*09d0*/ 	.short	0x010a
        /*09d2*/ 	.byte	0xff
	.zero		1


	//   ....[141]....
        /*09d4*/ 	.word	0x00008f90
        /*09d8*/ 	.word	0x00000000
        /*09dc*/ 	.word	0x00000000
        /*09e0*/ 	.short	0x010a
        /*09e2*/ 	.byte	0xff
	.zero		1


	//   ....[142]....
        /*09e4*/ 	.word	0x00008fe0
        /*09e8*/ 	.word	0x00000003
        /*09ec*/ 	.word	0x000000c0
        /*09f0*/ 	.short	0x010a
        /*09f2*/ 	.byte	0xff
	.zero		1


	//   ....[143]....
        /*09f4*/ 	.word	0x00009030
        /*09f8*/ 	.word	0x00000000
        /*09fc*/ 	.word	0x00000080
        /*0a00*/ 	.short	0x010a
        /*0a02*/ 	.byte	0xff
	.zero		1


	//   ....[144]....
        /*0a04*/ 	.word	0x00009080
        /*0a08*/ 	.word	0x0000004b
        /*0a0c*/ 	.word	0x000000e0
        /*0a10*/ 	.short	0x010a
        /*0a12*/ 	.byte	0xff
	.zero		1


	//   ....[145]....
        /*0a14*/ 	.word	0x000090d0
        /*0a18*/ 	.word	0x00000002
        /*0a1c*/ 	.word	0x00000080
        /*0a20*/ 	.short	0x010a
        /*0a22*/ 	.byte	0xff
	.zero		1


	//----- nvinfo : EIATTR_NUM_MBARRIERS
	.align		4
.L_47:
        /*0a24*/ 	.byte	0x03, 0x38
        /*0a26*/ 	.short	0x0029


	//----- nvinfo : EIATTR_EXIT_INSTR_OFFSETS
	.align		4
        /*0a28*/ 	.byte	0x04, 0x1c
        /*0a2a*/ 	.short	(.L_49 - .L_48)


	//   ....[0]....
.L_48:
        /*0a2c*/ 	.word	0x00003030


	//   ....[1]....
        /*0a30*/ 	.word	0x00003520


	//   ....[2]....
        /*0a34*/ 	.word	0x00003580


	//   ....[3]....
        /*0a38*/ 	.word	0x00004ac0


	//   ....[4]....
        /*0a3c*/ 	.word	0x00005b80


	//   ....[5]....
        /*0a40*/ 	.word	0x00005bc0


	//   ....[6]....
        /*0a44*/ 	.word	0x00008350


	//   ....[7]....
        /*0a48*/ 	.word	0x000083c0


	//   ....[8]....
        /*0a4c*/ 	.word	0x000083f0


	//   ....[9]....
        /*0a50*/ 	.word	0x00008460


	//----- nvinfo : EIATTR_MAX_THREADS
	.align		4
.L_49:
        /*0a54*/ 	.byte	0x04, 0x05
        /*0a56*/ 	.short	(.L_51 - .L_50)
.L_50:
        /*0a58*/ 	.word	0x00000100
        /*0a5c*/ 	.word	0x00000001
        /*0a60*/ 	.word	0x00000001


	//----- nvinfo : EIATTR_CRS_STACK_SIZE
	.align		4
.L_51:
        /*0a64*/ 	.byte	0x04, 0x1e
        /*0a66*/ 	.short	(.L_53 - .L_52)
.L_52:
        /*0a68*/ 	.word	0x00000000


	//----- nvinfo : EIATTR_CBANK_PARAM_SIZE
	.align		4
.L_53:
        /*0a6c*/ 	.byte	0x03, 0x19
        /*0a6e*/ 	.short	0x0800


	//----- nvinfo : EIATTR_PARAM_CBANK
	.align		4
        /*0a70*/ 	.byte	0x04, 0x0a
        /*0a72*/ 	.short	(.L_55 - .L_54)
	.align		4
.L_54:
        /*0a74*/ 	.word	index@(.nv.constant0._ZN7cutlass13device_kernelINS_4gemm6kernel13GemmUniversalIN4cute5tupleIJiiiiEEENS1_10collective13CollectiveMmaINS1_35MainloopSm100TmaUmmaWarpSpecializedILi8ELi2ELi4ENS5_IJNS4_1CILi2EEENSA_ILi4EEENSA_ILi1EEEEEEEENS5_IJNSA_ILi128EEENSA_ILi64EEESH_EEENS_10tfloat32_tENS5_IJlSD_lEEESJ_SK_NS4_8TiledMMAINS4_8MMA_AtomIJNS4_23SM100_MMA_TF32_2x1SM_SSISJ_SJ_fLi128ELi64ELNS4_4UMMA5MajorE0ELSP_0ELNSO_7ScaleInE0ELSQ_0EEEEEENS4_6LayoutINS5_IJSD_SD_SD_EEENS5_IJNSA_ILi0EEESV_SV_EEEEENS5_IJNS4_10UnderscoreESY_SY_EEEEENS4_28SM100_TMA_2SM_LOAD_MULTICASTENS4_14ComposedLayoutINS4_7SwizzleILi3ELi4ELi3EEENS4_18smem_ptr_flag_bitsILi32EEENST_INS5_IJNSA_ILi8EEENSA_ILi32EEEEEENS5_IJS18_SD_EEEEEEEvNS4_8identityENS4_18SM100_TMA_2SM_LOADES1C_vS1D_EENS_8epilogue10collective18CollectiveEpilogueINS1G_23Sm100TmaWarpSpecializedILi3ELi2ELi16ELb1ELb0EEEJNS5_IJSH_SH_SH_EEENS5_IJNST_ISH_SD_EENST_INS5_IJNSA_ILi16EEESB_EEENS5_IJSD_S18_EEEEEEEESJ_SK_SJ_SK_NS1G_6fusion15FusionCallbacksIS1K_NS1S_17LinearCombinationISJ_fSJ_fLNS_15FloatRoundStyleE2EEES1L_S1R_JEEENS4_5SM1004TMEM4LOAD26SM100_TMEM_LOAD_32dp32b16xENS4_13SM90_TMA_LOADENS12_INS13_ILi2ELi4ELi3EEES16_NST_INS5_IJS17_S1N_EEENS5_IJS1N_SD_EEEEEEENS4_39AutoVectorizingCopyWithAssumedAlignmentILi128EEENS4_14SM90_TMA_STOREES27_S29_S29_EEEvvEEEEvNT_6ParamsE)
        /*0a78*/ 	.short	0x0380
        /*0a7a*/ 	.short	0x0800


	//----- nvinfo : EIATTR_SW_WAR
	.align		4
.L_55:
        /*0a7c*/ 	.byte	0x04, 0x36
        /*0a7e*/ 	.short	(.L_57 - .L_56)
.L_56:
        /*0a80*/ 	.word	0x00000008
.L_57:


//--------------------- .nv.callgraph             --------------------------
	.section	.nv.callgraph,"",@"SHT_CUDA_CALLGRAPH"
	.align	4
	.sectionentsize	8
	.align		4
        /*0000*/ 	.word	0x00000000
	.align		4
        /*0004*/ 	.word	0xffffffff
	.align		4
        /*0008*/ 	.word	index@(_ZN7cutlass13device_kernelINS_4gemm6kernel13GemmUniversalIN4cute5tupleIJiiiiEEENS1_10collective13CollectiveMmaINS1_35MainloopSm100TmaUmmaWarpSpecializedILi8ELi2ELi4ENS5_IJNS4_1CILi2EEENSA_ILi4EEENSA_ILi1EEEEEEEENS5_IJNSA_ILi128EEENSA_ILi64EEESH_EEENS_10tfloat32_tENS5_IJlSD_lEEESJ_SK_NS4_8TiledMMAINS4_8MMA_AtomIJNS4_23SM100_MMA_TF32_2x1SM_SSISJ_SJ_fLi128ELi64ELNS4_4UMMA5MajorE0ELSP_0ELNSO_7ScaleInE0ELSQ_0EEEEEENS4_6LayoutINS5_IJSD_SD_SD_EEENS5_IJNSA_ILi0EEESV_SV_EEEEENS5_IJNS4_10UnderscoreESY_SY_EEEEENS4_28SM100_TMA_2SM_LOAD_MULTICASTENS4_14ComposedLayoutINS4_7SwizzleILi3ELi4ELi3EEENS4_18smem_ptr_flag_bitsILi32EEENST_INS5_IJNSA_ILi8EEENSA_ILi32EEEEEENS5_IJS18_SD_EEEEEEEvNS4_8identityENS4_18SM100_TMA_2SM_LOADES1C_vS1D_EENS_8epilogue10collective18CollectiveEpilogueINS1G_23Sm100TmaWarpSpecializedILi3ELi2ELi16ELb1ELb0EEEJNS5_IJSH_SH_SH_EEENS5_IJNST_ISH_SD_EENST_INS5_IJNSA_ILi16EEESB_EEENS5_IJSD_S18_EEEEEEEESJ_SK_SJ_SK_NS1G_6fusion15FusionCallbacksIS1K_NS1S_17LinearCombinationISJ_fSJ_fLNS_15FloatRoundStyleE2EEES1L_S1R_JEEENS4_5SM1004TMEM4LOAD26SM100_TMEM_LOAD_32dp32b16xENS4_13SM90_TMA_LOADENS12_INS13_ILi2ELi4ELi3EEES16_NST_INS5_IJS17_S1N_EEENS5_IJS1N_SD_EEEEEEENS4_39AutoVectorizingCopyWithAssumedAlignmentILi128EEENS4_14SM90_TMA_STOREES27_S29_S29_EEEvvEEEEvNT_6ParamsE)
	.align		4
        /*000c*/ 	.word	index@(__assertfail)
	.align		4
        /*0010*/ 	.word	0x00000000
	.align		4
        /*0014*/ 	.word	0xfffffffe
	.align		4
        /*0018*/ 	.word	0x00000000
	.align		4
        /*001c*/ 	.word	0xfffffffd
	.align		4
        /*0020*/ 	.word	0x00000000
	.align		4
        /*0024*/ 	.word	0xfffffffc


//--------------------- .nv.constant4             --------------------------
	.section	.nv.constant4,"a",@progbits
	.align	8
	.align		8
.nv.constant4:
        /*0000*/ 	.dword	__assertfail
	.align		8
        /*0008*/ 	.dword	__unnamed_1
	.align		8
        /*0010*/ 	.dword	__unnamed_2
	.align		8
        /*0018*/ 	.dword	_ZN40_INTERNAL_14bc4bb7_4_k_cu_75f5178f_234334cuda3std3__45__cpo5beginE
	.align		8
        /*0020*/ 	.dword	_ZN40_INTERNAL_14bc4bb7_4_k_cu_75f5178f_234334cuda3std3__45__cpo3endE
	.align		8
        /*0028*/ 	.dword	_ZN40_INTERNAL_14bc4bb7_4_k_cu_75f5178f_234334cuda3std3__45__cpo6cbeginE
	.align		8
        /*0030*/ 	.dword	_ZN40_INTERNAL_14bc4bb7_4_k_cu_75f5178f_234334cuda3std3__45__cpo4cendE
	.align		8
        /*0038*/ 	.dword	_ZN40_INTERNAL_14bc4bb7_4_k_cu_75f5178f_234334cuda3std3__442_GLOBAL__N__14bc4bb7_4_k_cu_75f5178f_234336ignoreE
	.align		8
        /*0040*/ 	.dword	_ZN40_INTERNAL_14bc4bb7_4_k_cu_75f5178f_234334cuda3std3__419piecewise_constructE
	.align		8
        /*0048*/ 	.dword	_ZN40_INTERNAL_14bc4bb7_4_k_cu_75f5178f_234334cuda3std3__48in_placeE
	.align		8
        /*0050*/ 	.dword	_ZN40_INTERNAL_14bc4bb7_4_k_cu_75f5178f_234334cuda3std6ranges3__45__cpo4swapE
	.align		8
        /*0058*/ 	.dword	_ZN40_INTERNAL_14bc4bb7_4_k_cu_75f5178f_234334cuda3std6ranges3__45__cpo9iter_moveE
	.align		8
        /*0060*/ 	.dword	_ZN40_INTERNAL_14bc4bb7_4_k_cu_75f5178f_234334cute7productE
	.align		8
        /*0068*/ 	.dword	_ZN40_INTERNAL_14bc4bb7_4_k_cu_75f5178f_234334cute1_E
	.align		8
        /*0070*/ 	.dword	$str$25
	.align		8
        /*0078*/ 	.dword	$str$26
	.align		8
        /*0080*/ 	.dword	$str$27
	.align		8
        /*0088*/ 	.dword	$str$28


//--------------------- .text._ZN7cutlass13device_kernelINS_4gemm6kernel13GemmUniversalIN4cute5tupleIJiiiiEEENS1_10collective13CollectiveMmaINS1_35MainloopSm100TmaUmmaWarpSpecializedILi8ELi2ELi4ENS5_IJNS4_1CILi2EEENSA_ILi4EEENSA_ILi1EEEEEEEENS5_IJNSA_ILi128EEENSA_ILi64EEESH_EEENS_10tfloat32_tENS5_IJlSD_lEEESJ_SK_NS4_8TiledMMAINS4_8MMA_AtomIJNS4_23SM100_MMA_TF32_2x1SM_SSISJ_SJ_fLi128ELi64ELNS4_4UMMA5MajorE0ELSP_0ELNSO_7ScaleInE0ELSQ_0EEEEEENS4_6LayoutINS5_IJSD_SD_SD_EEENS5_IJNSA_ILi0EEESV_SV_EEEEENS5_IJNS4_10UnderscoreESY_SY_EEEEENS4_28SM100_TMA_2SM_LOAD_MULTICASTENS4_14ComposedLayoutINS4_7SwizzleILi3ELi4ELi3EEENS4_18smem_ptr_flag_bitsILi32EEENST_INS5_IJNSA_ILi8EEENSA_ILi32EEEEEENS5_IJS18_SD_EEEEEEEvNS4_8identityENS4_18SM100_TMA_2SM_LOADES1C_vS1D_EENS_8epilogue10collective18CollectiveEpilogueINS1G_23Sm100TmaWarpSpecializedILi3ELi2ELi16ELb1ELb0EEEJNS5_IJSH_SH_SH_EEENS5_IJNST_ISH_SD_EENST_INS5_IJNSA_ILi16EEESB_EEENS5_IJSD_S18_EEEEEEEESJ_SK_SJ_SK_NS1G_6fusion15FusionCallbacksIS1K_NS1S_17LinearCombinationISJ_fSJ_fLNS_15FloatRoundStyleE2EEES1L_S1R_JEEENS4_5SM1004TMEM4LOAD26SM100_TMEM_LOAD_32dp32b16xENS4_13SM90_TMA_LOADENS12_INS13_ILi2ELi4ELi3EEES16_NST_INS5_IJS17_S1N_EEENS5_IJS1N_SD_EEEEEEENS4_39AutoVectorizingCopyWithAssumedAlignmentILi128EEENS4_14SM90_TMA_STOREES27_S29_S29_EEEvvEEEEvNT_6ParamsE --------------------------
	.section	.text._ZN7cutlass13device_kernelINS_4gemm6kernel13GemmUniversalIN4cute5tupleIJiiiiEEENS1_10collective13CollectiveMmaINS1_35MainloopSm100TmaUmmaWarpSpecializedILi8ELi2ELi4ENS5_IJNS4_1CILi2EEENSA_ILi4EEENSA_ILi1EEEEEEEENS5_IJNSA_ILi128EEENSA_ILi64EEESH_EEENS_10tfloat32_tENS5_IJlSD_lEEESJ_SK_NS4_8TiledMMAINS4_8MMA_AtomIJNS4_23SM100_MMA_TF32_2x1SM_SSISJ_SJ_fLi128ELi64ELNS4_4UMMA5MajorE0ELSP_0ELNSO_7ScaleInE0ELSQ_0EEEEEENS4_6LayoutINS5_IJSD_SD_SD_EEENS5_IJNSA_ILi0EEESV_SV_EEEEENS5_IJNS4_10UnderscoreESY_SY_EEEEENS4_28SM100_TMA_2SM_LOAD_MULTICASTENS4_14ComposedLayoutINS4_7SwizzleILi3ELi4ELi3EEENS4_18smem_ptr_flag_bitsILi32EEENST_INS5_IJNSA_ILi8EEENSA_ILi32EEEEEENS5_IJS18_SD_EEEEEEEvNS4_8identityENS4_18SM100_TMA_2SM_LOADES1C_vS1D_EENS_8epilogue10collective18CollectiveEpilogueINS1G_23Sm100TmaWarpSpecializedILi3ELi2ELi16ELb1ELb0EEEJNS5_IJSH_SH_SH_EEENS5_IJNST_ISH_SD_EENST_INS5_IJNSA_ILi16EEESB_EEENS5_IJSD_S18_EEEEEEEESJ_SK_SJ_SK_NS1G_6fusion15FusionCallbacksIS1K_NS1S_17LinearCombinationISJ_fSJ_fLNS_15FloatRoundStyleE2EEES1L_S1R_JEEENS4_5SM1004TMEM4LOAD26SM100_TMEM_LOAD_32dp32b16xENS4_13SM90_TMA_LOADENS12_INS13_ILi2ELi4ELi3EEES16_NST_INS5_IJS17_S1N_EEENS5_IJS1N_SD_EEEEEEENS4_39AutoVectorizingCopyWithAssumedAlignmentILi128EEENS4_14SM90_TMA_STOREES27_S29_S29_EEEvvEEEEvNT_6ParamsE,"ax",@progbits
	.align	128
.text._ZN7cutlass13device_kernelINS_4gemm6kernel13GemmUniversalIN4cute5tupleIJiiiiEEENS1_10collective13CollectiveMmaINS1_35MainloopSm100TmaUmmaWarpSpecializedILi8ELi2ELi4ENS5_IJNS4_1CILi2EEENSA_ILi4EEENSA_ILi1EEEEEEEENS5_IJNSA_ILi128EEENSA_ILi64EEESH_EEENS_10tfloat32_tENS5_IJlSD_lEEESJ_SK_NS4_8TiledMMAINS4_8MMA_AtomIJNS4_23SM100_MMA_TF32_2x1SM_SSISJ_SJ_fLi128ELi64ELNS4_4UMMA5MajorE0ELSP_0ELNSO_7ScaleInE0ELSQ_0EEEEEENS4_6LayoutINS5_IJSD_SD_SD_EEENS5_IJNSA_ILi0EEESV_SV_EEEEENS5_IJNS4_10UnderscoreESY_SY_EEEEENS4_28SM100_TMA_2SM_LOAD_MULTICASTENS4_14ComposedLayoutINS4_7SwizzleILi3ELi4ELi3EEENS4_18smem_ptr_flag_bitsILi32EEENST_INS5_IJNSA_ILi8EEENSA_ILi32EEEEEENS5_IJS18_SD_EEEEEEEvNS4_8identityENS4_18SM100_TMA_2SM_LOADES1C_vS1D_EENS_8epilogue10collective18CollectiveEpilogueINS1G_23Sm100TmaWarpSpecializedILi3ELi2ELi16ELb1ELb0EEEJNS5_IJSH_SH_SH_EEENS5_IJNST_ISH_SD_EENST_INS5_IJNSA_ILi16EEESB_EEENS5_IJSD_S18_EEEEEEEESJ_SK_SJ_SK_NS1G_6fusion15FusionCallbacksIS1K_NS1S_17LinearCombinationISJ_fSJ_fLNS_15FloatRoundStyleE2EEES1L_S1R_JEEENS4_5SM1004TMEM4LOAD26SM100_TMEM_LOAD_32dp32b16xENS4_13SM90_TMA_LOADENS12_INS13_ILi2ELi4ELi3EEES16_NST_INS5_IJS17_S1N_EEENS5_IJS1N_SD_EEEEEEENS4_39AutoVectorizingCopyWithAssumedAlignmentILi128EEENS4_14SM90_TMA_STOREES27_S29_S29_EEEvvEEEEvNT_6ParamsE:
        .type           _ZN7cutlass13device_kernelINS_4gemm6kernel13GemmUniversalIN4cute5tupleIJiiiiEEENS1_10collective13CollectiveMmaINS1_35MainloopSm100TmaUmmaWarpSpecializedILi8ELi2ELi4ENS5_IJNS4_1CILi2EEENSA_ILi4EEENSA_ILi1EEEEEEEENS5_IJNSA_ILi128EEENSA_ILi64EEESH_EEENS_10tfloat32_tENS5_IJlSD_lEEESJ_SK_NS4_8TiledMMAINS4_8MMA_AtomIJNS4_23SM100_MMA_TF32_2x1SM_SSISJ_SJ_fLi128ELi64ELNS4_4UMMA5MajorE0ELSP_0ELNSO_7ScaleInE0ELSQ_0EEEEEENS4_6LayoutINS5_IJSD_SD_SD_EEENS5_IJNSA_ILi0EEESV_SV_EEEEENS5_IJNS4_10UnderscoreESY_SY_EEEEENS4_28SM100_TMA_2SM_LOAD_MULTICASTENS4_14ComposedLayoutINS4_7SwizzleILi3ELi4ELi3EEENS4_18smem_ptr_flag_bitsILi32EEENST_INS5_IJNSA_ILi8EEENSA_ILi32EEEEEENS5_IJS18_SD_EEEEEEEvNS4_8identityENS4_18SM100_TMA_2SM_LOADES1C_vS1D_EENS_8epilogue10collective18CollectiveEpilogueINS1G_23Sm100TmaWarpSpecializedILi3ELi2ELi16ELb1ELb0EEEJNS5_IJSH_SH_SH_EEENS5_IJNST_ISH_SD_EENST_INS5_IJNSA_ILi16EEESB_EEENS5_IJSD_S18_EEEEEEEESJ_SK_SJ_SK_NS1G_6fusion15FusionCallbacksIS1K_NS1S_17LinearCombinationISJ_fSJ_fLNS_15FloatRoundStyleE2EEES1L_S1R_JEEENS4_5SM1004TMEM4LOAD26SM100_TMEM_LOAD_32dp32b16xENS4_13SM90_TMA_LOADENS12_INS13_ILi2ELi4ELi3EEES16_NST_INS5_IJS17_S1N_EEENS5_IJS1N_SD_EEEEEEENS4_39AutoVectorizingCopyWithAssumedAlignmentILi128EEENS4_14SM90_TMA_STOREES27_S29_S29_EEEvvEEEEvNT_6ParamsE,@function
        .size           _ZN7cutlass13device_kernelINS_4gemm6kernel13GemmUniversalIN4cute5tupleIJiiiiEEENS1_10collective13CollectiveMmaINS1_35MainloopSm100TmaUmmaWarpSpecializedILi8ELi2ELi4ENS5_IJNS4_1CILi2EEENSA_ILi4EEENSA_ILi1EEEEEEEENS5_IJNSA_ILi128EEENSA_ILi64EEESH_EEENS_10tfloat32_tENS5_IJlSD_lEEESJ_SK_NS4_8TiledMMAINS4_8MMA_AtomIJNS4_23SM100_MMA_TF32_2x1SM_SSISJ_SJ_fLi128ELi64ELNS4_4UMMA5MajorE0ELSP_0ELNSO_7ScaleInE0ELSQ_0EEEEEENS4_6LayoutINS5_IJSD_SD_SD_EEENS5_IJNSA_ILi0EEESV_SV_EEEEENS5_IJNS4_10UnderscoreESY_SY_EEEEENS4_28SM100_TMA_2SM_LOAD_MULTICASTENS4_14ComposedLayoutINS4_7SwizzleILi3ELi4ELi3EEENS4_18smem_ptr_flag_bitsILi32EEENST_INS5_IJNSA_ILi8EEENSA_ILi32EEEEEENS5_IJS18_SD_EEEEEEEvNS4_8identityENS4_18SM100_TMA_2SM_LOADES1C_vS1D_EENS_8epilogue10collective18CollectiveEpilogueINS1G_23Sm100TmaWarpSpecializedILi3ELi2ELi16ELb1ELb0EEEJNS5_IJSH_SH_SH_EEENS5_IJNST_ISH_SD_EENST_INS5_IJNSA_ILi16EEESB_EEENS5_IJSD_S18_EEEEEEEESJ_SK_SJ_SK_NS1G_6fusion15FusionCallbacksIS1K_NS1S_17LinearCombinationISJ_fSJ_fLNS_15FloatRoundStyleE2EEES1L_S1R_JEEENS4_5SM1004TMEM4LOAD26SM100_TMEM_LOAD_32dp32b16xENS4_13SM90_TMA_LOADENS12_INS13_ILi2ELi4ELi3EEES16_NST_INS5_IJS17_S1N_EEENS5_IJS1N_SD_EEEEEEENS4_39AutoVectorizingCopyWithAssumedAlignmentILi128EEENS4_14SM90_TMA_STOREES27_S29_S29_EEEvvEEEEvNT_6ParamsE,(.L_x_189 - _ZN7cutlass13device_kernelINS_4gemm6kernel13GemmUniversalIN4cute5tupleIJiiiiEEENS1_10collective13CollectiveMmaINS1_35MainloopSm100TmaUmmaWarpSpecializedILi8ELi2ELi4ENS5_IJNS4_1CILi2EEENSA_ILi4EEENSA_ILi1EEEEEEEENS5_IJNSA_ILi128EEENSA_ILi64EEESH_EEENS_10tfloat32_tENS5_IJlSD_lEEESJ_SK_NS4_8TiledMMAINS4_8MMA_AtomIJNS4_23SM100_MMA_TF32_2x1SM_SSISJ_SJ_fLi128ELi64ELNS4_4UMMA5MajorE0ELSP_0ELNSO_7ScaleInE0ELSQ_0EEEEEENS4_6LayoutINS5_IJSD_SD_SD_EEENS5_IJNSA_ILi0EEESV_SV_EEEEENS5_IJNS4_10UnderscoreESY_SY_EEEEENS4_28SM100_TMA_2SM_LOAD_MULTICASTENS4_14ComposedLayoutINS4_7SwizzleILi3ELi4ELi3EEENS4_18smem_ptr_flag_bitsILi32EEENST_INS5_IJNSA_ILi8EEENSA_ILi32EEEEEENS5_IJS18_SD_EEEEEEEvNS4_8identityENS4_18SM100_TMA_2SM_LOADES1C_vS1D_EENS_8epilogue10collective18CollectiveEpilogueINS1G_23Sm100TmaWarpSpecializedILi3ELi2ELi16ELb1ELb0EEEJNS5_IJSH_SH_SH_EEENS5_IJNST_ISH_SD_EENST_INS5_IJNSA_ILi16EEESB_EEENS5_IJSD_S18_EEEEEEEESJ_SK_SJ_SK_NS1G_6fusion15FusionCallbacksIS1K_NS1S_17LinearCombinationISJ_fSJ_fLNS_15FloatRoundStyleE2EEES1L_S1R_JEEENS4_5SM1004TMEM4LOAD26SM100_TMEM_LOAD_32dp32b16xENS4_13SM90_TMA_LOADENS12_INS13_ILi2ELi4ELi3EEES16_NST_INS5_IJS17_S1N_EEENS5_IJS1N_SD_EEEEEEENS4_39AutoVectorizingCopyWithAssumedAlignmentILi128EEENS4_14SM90_TMA_STOREES27_S29_S29_EEEvvEEEEvNT_6ParamsE)
        .other          _ZN7cutlass13device_kernelINS_4gemm6kernel13GemmUniversalIN4cute5tupleIJiiiiEEENS1_10collective13CollectiveMmaINS1_35MainloopSm100TmaUmmaWarpSpecializedILi8ELi2ELi4ENS5_IJNS4_1CILi2EEENSA_ILi4EEENSA_ILi1EEEEEEEENS5_IJNSA_ILi128EEENSA_ILi64EEESH_EEENS_10tfloat32_tENS5_IJlSD_lEEESJ_SK_NS4_8TiledMMAINS4_8MMA_AtomIJNS4_23SM100_MMA_TF32_2x1SM_SSISJ_SJ_fLi128ELi64ELNS4_4UMMA5MajorE0ELSP_0ELNSO_7ScaleInE0ELSQ_0EEEEEENS4_6LayoutINS5_IJSD_SD_SD_EEENS5_IJNSA_ILi0EEESV_SV_EEEEENS5_IJNS4_10UnderscoreESY_SY_EEEEENS4_28SM100_TMA_2SM_LOAD_MULTICASTENS4_14ComposedLayoutINS4_7SwizzleILi3ELi4ELi3EEENS4_18smem_ptr_flag_bitsILi32EEENST_INS5_IJNSA_ILi8EEENSA_ILi32EEEEEENS5_IJS18_SD_EEEEEEEvNS4_8identityENS4_18SM100_TMA_2SM_LOADES1C_vS1D_EENS_8epilogue10collective18CollectiveEpilogueINS1G_23Sm100TmaWarpSpecializedILi3ELi2ELi16ELb1ELb0EEEJNS5_IJSH_SH_SH_EEENS5_IJNST_ISH_SD_EENST_INS5_IJNSA_ILi16EEESB_EEENS5_IJSD_S18_EEEEEEEESJ_SK_SJ_SK_NS1G_6fusion15FusionCallbacksIS1K_NS1S_17LinearCombinationISJ_fSJ_fLNS_15FloatRoundStyleE2EEES1L_S1R_JEEENS4_5SM1004TMEM4LOAD26SM100_TMEM_LOAD_32dp32b16xENS4_13SM90_TMA_LOADENS12_INS13_ILi2ELi4ELi3EEES16_NST_INS5_IJS17_S1N_EEENS5_IJS1N_SD_EEEEEEENS4_39AutoVectorizingCopyWithAssumedAlignmentILi128EEENS4_14SM90_TMA_STOREES27_S29_S29_EEEvvEEEEvNT_6ParamsE,@"STO_CUDA_ENTRY STV_DEFAULT"
_ZN7cutlass13device_kernelINS_4gemm6kernel13GemmUniversalIN4cute5tupleIJiiiiEEENS1_10collective13CollectiveMmaINS1_35MainloopSm100TmaUmmaWarpSpecializedILi8ELi2ELi4ENS5_IJNS4_1CILi2EEENSA_ILi4EEENSA_ILi1EEEEEEEENS5_IJNSA_ILi128EEENSA_ILi64EEESH_EEENS_10tfloat32_tENS5_IJlSD_lEEESJ_SK_NS4_8TiledMMAINS4_8MMA_AtomIJNS4_23SM100_MMA_TF32_2x1SM_SSISJ_SJ_fLi128ELi64ELNS4_4UMMA5MajorE0ELSP_0ELNSO_7ScaleInE0ELSQ_0EEEEEENS4_6LayoutINS5_IJSD_SD_SD_EEENS5_IJNSA_ILi0EEESV_SV_EEEEENS5_IJNS4_10UnderscoreESY_SY_EEEEENS4_28SM100_TMA_2SM_LOAD_MULTICASTENS4_14ComposedLayoutINS4_7SwizzleILi3ELi4ELi3EEENS4_18smem_ptr_flag_bitsILi32EEENST_INS5_IJNSA_ILi8EEENSA_ILi32EEEEEENS5_IJS18_SD_EEEEEEEvNS4_8identityENS4_18SM100_TMA_2SM_LOADES1C_vS1D_EENS_8epilogue10collective18CollectiveEpilogueINS1G_23Sm100TmaWarpSpecializedILi3ELi2ELi16ELb1ELb0EEEJNS5_IJSH_SH_SH_EEENS5_IJNST_ISH_SD_EENST_INS5_IJNSA_ILi16EEESB_EEENS5_IJSD_S18_EEEEEEEESJ_SK_SJ_SK_NS1G_6fusion15FusionCallbacksIS1K_NS1S_17LinearCombinationISJ_fSJ_fLNS_15FloatRoundStyleE2EEES1L_S1R_JEEENS4_5SM1004TMEM4LOAD26SM100_TMEM_LOAD_32dp32b16xENS4_13SM90_TMA_LOADENS12_INS13_ILi2ELi4ELi3EEES16_NST_INS5_IJS17_S1N_EEENS5_IJS1N_SD_EEEEEEENS4_39AutoVectorizingCopyWithAssumedAlignmentILi128EEENS4_14SM90_TMA_STOREES27_S29_S29_EEEvvEEEEvNT_6ParamsE:
[----:B------:R-:W1:Y:S01]  /*0000*/  LDC R1, c[0x0][0x37c] ;  /* 0x0000df00ff017b82 */ /* 0x000e620000000800 */
[----:B------:R-:W2:Y:S01]  /*0010*/  S2R R66, SR_TID.X ;  /* 0x0000000000427919 */ /* 0x000ea20000002100 */
[----:B------:R-:W3:Y:S06]  /*0020*/  LDCU.64 UR8, c[0x0][0x890] ;  /* 0x00011200ff0877ac */ /* 0x000eec0008000a00 */
[----:B------:R-:W4:Y:S01]  /*0030*/  S2UR UR53, SR_CgaCtaId ;  /* 0x00000000003579c3 */ /* 0x000f220000008800 */
[----:B------:R-:W-:Y:S02]  /*0040*/  PRMT R60, RZ, 0x7610, R60 ;  /* 0x00007610ff3c7816 */ /* 0x000fe4000000003c */
[----:B------:R-:W-:-:S02]  /*0050*/  ELECT P0, URZ, PT ;  /* 0x0000000000ff782f */ /* 0x000fc40003800000 */
[----:B---3--:R-:W-:-:S04]  /*0060*/  ISETP.NE.U32.AND P1, PT, RZ, UR8, PT ;  /* 0x00000008ff007c0c */ /* 0x008fc8000bf25070 */
[----:B------:R-:W-:Y:S01]  /*0070*/  ISETP.NE.AND.EX P2, PT, RZ, UR9, PT, P1 ;  /* 0x00000009ff007c0c */ /* 0x000fe2000bf45310 */
[----:B----4-:R-:W-:Y:S02]  /*0080*/  ULOP3.LUT UR68, UR53, 0x1, URZ, 0xc0, !UPT ;  /* 0x0000000135447892 */ /* 0x010fe4000f8ec0ff */
[----:B------:R-:W-:Y:S01]  /*0090*/  ULOP3.LUT UR69, UR53, 0x1, URZ, 0x3c, !UPT ;  /* 0x0000000135457892 */ /* 0x000fe2000f8e3cff */
[----:B--2---:R-:W-:-:S05]  /*00a0*/  SHF.R.U32.HI R61, RZ, 0x5, R66 ;  /* 0x00000005ff3d7819 */ /* 0x004fca0000011642 */
[----:B------:R-:W2:Y:S02]  /*00b0*/  SHFL.IDX PT, R0, R61, RZ, 0x1f ;  /* 0x00001fff3d007589 */ /* 0x000ea400000e0000 */
[----:B--2---:R-:W-:Y:S02]  /*00c0*/  R2UR UR24, R0 ;  /* 0x00000000001872ca */ /* 0x004fe400000e0000 */
[----:B-1----:R-:W-:Y:S05]  /*00d0*/  @P2 BRA `(.L_x_0) ;  /* 0x0000000000302947 */ /* 0x002fea0003800000 */
[----:B------:R-:W1:Y:S02]  /*00e0*/  LDCU.64 UR4, c[0x0][0x888] ;  /* 0x00011100ff0477ac */ /* 0x000e640008000a00 */
[----:B-1----:R-:W-:-:S04]  /*00f0*/  UISETP.NE.U32.AND UP0, UPT, UR4, URZ, UPT ;  /* 0x000000ff0400728c */ /* 0x002fc8000bf05070 */
[----:B------:R-:W-:-:S09]  /*0100*/  UISETP.NE.AND.EX UP0, UPT, UR5, URZ, UPT, UP0 ;  /* 0x000000ff0500728c */ /* 0x000fd2000bf05300 */
[----:B------:R-:W-:Y:S05]  /*0110*/  BRA.U !UP0, `(.L_x_1) ;  /* 0x0000000108147547 */ /* 0x000fea000b800000 */
[----:B------:R-:W1:Y:S01]  /*0120*/  LDC.64 R2, c[0x0][0x888] ;  /* 0x00022200ff027b82 */ /* 0x000e620000000a00 */
[----:B------:R-:W1:Y:S02]  /*0130*/  LDCU.64 UR4, c[0x0][0x358] ;  /* 0x00006b00ff0477ac */ /* 0x000e640008000a00 */
[----:B-1----:R1:W5:Y:S01]  /*0140*/  LDG.E R27, desc[UR4][R2.64] ;  /* 0x00000004021b7981 */ /* 0x002362000c1e1900 */
[----:B------:R-:W-:Y:S01]  /*0150*/  HFMA2 R60, -RZ, RZ, 0, 5.9604644775390625e-08 ;  /* 0x00000001ff3c7431 */ /* 0x000fe200000001ff */
[----:B------:R-:W-:Y:S05]  /*0160*/  BRA `(.L_x_0) ;  /* 0x00000000000c7947 */ /* 0x000fea0003800000 */
.L_x_1:
[----:B------:R-:W1:Y:S01]  /*0170*/  LDCU UR4, c[0x0][0x880] ;  /* 0x00011000ff0477ac */ /* 0x000e620008000800 */
[----:B------:R-:W-:Y:S01]  /*0180*/  HFMA2 R60, -RZ, RZ, 0, 5.9604644775390625e-08 ;  /* 0x00000001ff3c7431 */ /* 0x000fe200000001ff */
[----:B-1----:R-:W-:-:S07]  /*0190*/  MOV R27, UR4 ;  /* 0x00000004001b7c02 */ /* 0x002fce0008000f00 */
.L_x_0:
[----:B------:R-:W2:Y:S02]  /*01a0*/  LDCU.64 UR4, c[0x0][0x8b0] ;  /* 0x00011600ff0477ac */ /* 0x000ea40008000a00 */
[----:B--2---:R-:W-:-:S04]  /*01b0*/  UISETP.NE.U32.AND UP0, UPT, UR4, URZ, UPT ;  /* 0x000000ff0400728c */ /* 0x004fc8000bf05070 */
[----:B------:R-:W-:-:S09]  /*01c0*/  UISETP.NE.AND.EX UP0, UPT, UR5, URZ, UPT, UP0 ;  /* 0x000000ff0500728c */ /* 0x000fd2000bf05300 */
[----:B------:R-:W-:Y:S05]  /*01d0*/  BRA.U UP0, `(.L_x_2) ;  /* 0x0000000100287547 */ /* 0x000fea000b800000 */
[----:B------:R-:W2:Y:S02]  /*01e0*/  LDCU.64 UR4, c[0x0][0x8a8] ;  /* 0x00011500ff0477ac */ /* 0x000ea40008000a00 */
[----:B--2---:R-:W-:-:S04]  /*01f0*/  UISETP.NE.U32.AND UP0, UPT, UR4, URZ, UPT ;  /* 0x000000ff0400728c */ /* 0x004fc8000bf05070 */
[----:B------:R-:W-:-:S09]  /*0200*/  UISETP.NE.AND.EX UP0, UPT, UR5, URZ, UPT, UP0 ;  /* 0x000000ff0500728c */ /* 0x000fd2000bf05300 */
[----:B------:R-:W-:Y:S05]  /*0210*/  BRA.U !UP0, `(.L_x_3) ;  /* 0x0000000108107547 */ /* 0x000fea000b800000 */
[----:B------:R-:W2:Y:S01]  /*0220*/  LDC.64 R24, c[0x0][0x8a8] ;  /* 0x00022a00ff187b82 */ /* 0x000ea20000000a00 */
[----:B------:R-:W2:Y:S02]  /*0230*/  LDCU.64 UR4, c[0x0][0x358] ;  /* 0x00006b00ff0477ac */ /* 0x000ea40008000a00 */
[----:B--2---:R2:W5:Y:S01]  /*0240*/  LDG.E R24, desc[UR4][R24.64] ;  /* 0x0000000418187981 */ /* 0x004562000c1e1900 */
[----:B------:R-:W-:Y:S05]  /*0250*/  BRA `(.L_x_2) ;  /* 0x0000000000087947 */ /* 0x000fea0003800000 */
.L_x_3:
[----:B------:R-:W2:Y:S02]  /*0260*/  LDCU UR4, c[0x0][0x8a0] ;  /* 0x00011400ff0477ac */ /* 0x000ea40008000800 */
[----:B--2---:R-:W-:Y:S02]  /*0270*/  MOV R24, UR4 ;  /* 0x0000000400187c02 */ /* 0x004fe40008000f00 */
.L_x_2:
[----:B------:R-:W-:Y:S01]  /*0280*/  IMAD.U32 R0, RZ, RZ, UR24 ;  /* 0x00000018ff007e24 */ /* 0x000fe2000f8e00ff */
[----:B------:R-:W-:Y:S04]  /*0290*/  BSSY.RECONVERGENT B0, `(.L_x_4) ;  /* 0x000000c000007945 */ /* 0x000fe80003800200 */
[C---:B------:R-:W-:Y:S02]  /*02a0*/  ISETP.NE.OR P3, PT, R0.reuse, 0x1, !P0 ;  /* 0x000000010000780c */ /* 0x040fe40004765670 */
[----:B------:R-:W-:-:S11]  /*02b0*/  ISETP.NE.OR P2, PT, R0, 0x3, !P0 ;  /* 0x000000030000780c */ /* 0x000fd60004745670 */
[----:B------:R-:W-:Y:S05]  /*02c0*/  @P3 BRA `(.L_x_5) ;  /* 0x0000000000203947 */ /* 0x000fea0003800000 */
[----:B------:R-:W3:Y:S02]  /*02d0*/  LDCU.64 UR4, c[0x0][0x348] ;  /* 0x00006900ff0477ac */ /* 0x000ee40008000a00 */
[----:B---3--:R-:W-:Y:S02]  /*02e0*/  UIADD3 UR6, UP1, UPT, UR4, 0x80, URZ ;  /* 0x0000008004067890 */ /* 0x008fe4000ff3e0ff */
[----:B------:R-:W-:Y:S02]  /*02f0*/  UIADD3 UR4, UP0, UPT, UR4, 0x180, URZ ;  /* 0x0000018004047890 */ /* 0x000fe4000ff1e0ff */
[----:B------:R-:W-:Y:S02]  /*0300*/  UIADD3.X UR7, UPT, UPT, URZ, UR5, URZ, UP1, !UPT ;  /* 0x00000005ff077290 */ /* 0x000fe40008ffe4ff */
[----:B------:R-:W-:-:S07]  /*0310*/  UIADD3.X UR5, UPT, UPT, URZ, UR5, URZ, UP0, !UPT ;  /* 0x00000005ff057290 */ /* 0x000fce00087fe4ff */
[----:B------:R3:W-:Y:S02]  /*0320*/  UTMACCTL.PF [UR6] ;  /* 0x00000000060079b9 */ /* 0x0007e40008040000 */
[----:B------:R3:W-:Y:S02]  /*0330*/  UTMACCTL.PF [UR4] ;  /* 0x00000000040079b9 */ /* 0x0007e40008040000 */
[----:B---3--:R-:W-:Y:S01]  /*0340*/  NOP ;  /* 0x0000000000007918 */ /* 0x008fe20000000000 */
.L_x_5:
[----:B------:R-:W-:Y:S05]  /*0350*/  BSYNC.RECONVERGENT B0 ;  /* 0x0000000000007941 */ /* 0x000fea0003800200 */
.L_x_4:
[----:B------:R-:W-:Y:S04]  /*0360*/  BSSY.RECONVERGENT B0, `(.L_x_6) ;  /* 0x000000a000007945 */ /* 0x000fe80003800200 */
        /* <DEDUP_REMOVED lines=9> */
.L_x_7:
[----:B------:R-:W-:Y:S05]  /*0400*/  BSYNC.RECONVERGENT B0 ;  /* 0x0000000000007941 */ /* 0x000fea0003800200 */
.L_x_6:
[----:B------:R-:W3:Y:S01]  /*0410*/  LDCU.64 UR4, c[0x0][0x888] ;  /* 0x00011100ff0477ac */ /* 0x000ee20008000a00 */
[----:B------:R-:W-:Y:S01]  /*0420*/  ISETP.NE.AND.EX P1, PT, RZ, UR9, PT, P1 ;  /* 0x00000009ff007c0c */ /* 0x000fe2000bf25310 */
[----:B------:R-:W-:Y:S01]  /*0430*/  UPLOP3.LUT UP4, UPT, UPT, UPT, UPT, 0x80, 0x8 ;  /* 0x000000000008789c */ /* 0x000fe20003f8f070 */
[----:B---3--:R-:W-:-:S04]  /*0440*/  ISETP.NE.U32.AND P2, PT, RZ, UR4, PT ;  /* 0x00000004ff007c0c */ /* 0x008fc8000bf45070 */
[----:B------:R-:W-:-:S13]  /*0450*/  ISETP.NE.AND.EX P2, PT, RZ, UR5, PT, P2 ;  /* 0x00000005ff007c0c */ /* 0x000fda000bf45320 */
[----:B------:R-:W-:Y:S05]  /*0460*/  @P2 BRA P1, `(.L_x_8) ;  /* 0x0000000000282947 */ /* 0x000fea0000800000 */
[----:B------:R-:W-:Y:S01]  /*0470*/  UISETP.NE.U32.AND UP0, UPT, UR8, URZ, UPT ;  /* 0x000000ff0800728c */ /* 0x000fe2000bf05070 */
[----:B-----5:R-:W-:Y:S01]  /*0480*/  FSETP.NEU.AND P1, PT, R27, RZ, PT ;  /* 0x000000ff1b00720b */ /* 0x020fe20003f2d000 */
[----:B------:R-:W-:Y:S02]  /*0490*/  UISETP.NE.U32.AND UP2, UPT, UR4, URZ, UPT ;  /* 0x000000ff0400728c */ /* 0x000fe4000bf45070 */
[----:B------:R-:W-:Y:S02]  /*04a0*/  UISETP.NE.AND.EX UP1, UPT, UR9, URZ, UPT, UP0 ;  /* 0x000000ff0900728c */ /* 0x000fe4000bf25300 */
[----:B------:R-:W-:-:S04]  /*04b0*/  UISETP.NE.AND.EX UP0, UPT, UR5, URZ, UPT, UP2 ;  /* 0x000000ff0500728c */ /* 0x000fc8000bf05320 */
[----:B------:R-:W-:-:S04]  /*04c0*/  USEL UR4, URZ, 0xffffffff, UP0 ;  /* 0xffffffffff047887 */ /* 0x000fc80008000000 */
[----:B------:R-:W-:Y:S01]  /*04d0*/  VOTEU.ANY UP0, P1 ;  /* 0x0000000000ff7886 */ /* 0x000fe20000800100 */
[----:B------:R-:W-:-:S04]  /*04e0*/  @!UP1 USEL UR4, URZ, 0xffffffff, UP0 ;  /* 0xffffffffff049887 */ /* 0x000fc80008000000 */
[----:B------:R-:W-:-:S04]  /*04f0*/  ULOP3.LUT UR4, UR4, 0x1, URZ, 0xc0, !UPT ;  /* 0x0000000104047892 */ /* 0x000fc8000f8ec0ff */
[----:B------:R-:W-:-:S11]  /*0500*/  UISETP.NE.U32.AND UP4, UPT, UR4, 0x1, UPT ;  /* 0x000000010400788c */ /* 0x000fd6000bf85070 */
.L_x_8:
[----:B------:R-:W3:Y:S01]  /*0510*/  SHFL.IDX PT, R0, R61, RZ, 0x1f ;  /* 0x00001fff3d007589 */ /* 0x000ee200000e0000 */
[----:B------:R-:W-:-:S04]  /*0520*/  UISETP.NE.AND UP0, UPT, UR24, 0x2, UPT ;  /* 0x000000021800788c */ /* 0x000fc8000bf05270 */
[----:B------:R-:W-:Y:S02]  /*0530*/  UISETP.EQ.AND UP1, UPT, UR68, URZ, !UP0 ;  /* 0x000000ff4400728c */ /* 0x000fe4000c722270 */
[----:B------:R-:W-:-:S04]  /*0540*/  USEL UR43, URZ, 0x1, UP0 ;  /* 0x00000001ff2b7887 */ /* 0x000fc80008000000 */
[----:B------:R-:W-:Y:S02]  /*0550*/  PLOP3.LUT P3, PT, P0, PT, UP1, 0x80, 0x8 ;  /* 0x000000000008781c */ /* 0x000fe4000076f018 */
[----:B---3--:R-:W-:-:S13]  /*0560*/  ISETP.NE.AND P1, PT, R0, RZ, PT ;  /* 0x000000ff0000720c */ /* 0x008fda0003f25270 */
[----:B------:R-:W-:Y:S05]  /*0570*/  @P1 BRA `(.L_x_9) ;  /* 0x0000000000741947 */ /* 0x000fea0003800000 */
[----:B------:R-:W-:Y:S01]  /*0580*/  UMOV UR4, 0x400 ;  /* 0x0000040000047882 */ /* 0x000fe20000000000 */
[----:B------:R-:W-:Y:S01]  /*0590*/  UMOV UR8, 0x1 ;  /* 0x0000000100087882 */ /* 0x000fe20000000000 */
[----:B------:R-:W-:Y:S01]  /*05a0*/  UMOV UR6, 0x4 ;  /* 0x0000000400067882 */ /* 0x000fe20000000000 */
[----:B------:R-:W-:Y:S02]  /*05b0*/  ULEA UR4, UR53, UR4, 0x18 ;  /* 0x0000000435047291 */ /* 0x000fe4000f8ec0ff */
[----:B------:R-:W-:-:S04]  /*05c0*/  UIADD3 UR8, UPT, UPT, -UR8, 0x100000, URZ ;  /* 0x0010000008087890 */ /* 0x000fc8000fffe1ff */
[----:B------:R-:W-:Y:S02]  /*05d0*/  USHF.L.U32 UR9, UR8, 0xb, URZ ;  /* 0x0000000b08097899 */ /* 0x000fe400080006ff */
[----:B------:R-:W-:Y:S02]  /*05e0*/  USHF.L.U32 UR8, UR8, 0x1, URZ ;  /* 0x0000000108087899 */ /* 0x000fe400080006ff */
[----:B------:R-:W-:-:S04]  /*05f0*/  UIADD3 UR6, UPT, UPT, -UR6, 0x100000, URZ ;  /* 0x0010000006067890 */ /* 0x000fc8000fffe1ff */
[----:B------:R-:W-:Y:S02]  /*0600*/  USHF.L.U32 UR7, UR6, 0xb, URZ ;  /* 0x0000000b06077899 */ /* 0x000fe400080006ff */
[----:B------:R-:W-:Y:S01]  /*0610*/  USHF.L.U32 UR6, UR6, 0x1, URZ ;  /* 0x0000000106067899 */ /* 0x000fe200080006ff */
[----:B------:R-:W-:Y:S01]  /*0620*/  ELECT P1, URZ, PT ;  /* 0x0000000000ff782f */ /* 0x000fe20003820000 */
[----:B------:R-:W3:Y:S02]  /*0630*/  FENCE.VIEW.ASYNC.S ;  /* 0x00000000000073c6 */ /* 0x000ee40000000000 */
[----:B---3--:R3:W4:Y:S08]  /*0640*/  SYNCS.EXCH.64 URZ, [UR4], UR8 ;  /* 0x0000000804ff75b2 */ /* 0x0087300008000100 */
[----:B------:R3:W1:Y:S01]  /*0650*/  SYNCS.EXCH.64 URZ, [UR4+0x40], UR6 ;  /* 0x0000400604ff75b2 */ /* 0x0006620008000100 */
        /* <DEDUP_REMOVED lines=13> */
[----:B------:R3:W1:Y:S02]  /*0730*/  SYNCS.EXCH.64 URZ, [UR4+0x78], UR6 ;  /* 0x0000780604ff75b2 */ /* 0x0006640008000100 */
[----:B---3--:R-:W-:Y:S01]  /*0740*/  NOP ;  /* 0x0000000000007918 */ /* 0x008fe20000000000 */
.L_x_9:
[----:B------:R-:W3:Y:S01]  /*0750*/  SHFL.IDX PT, R0, R61, RZ, 0x1f ;  /* 0x00001fff3d007589 */ /* 0x000ee200000e0000 */
[----:B------:R-:W-:Y:S01]  /*0760*/  NOP ;  /* 0x0000000000007918 */ /* 0x000fe20000000000 */
[----:B---3--:R-:W-:-:S13]  /*0770*/  ISETP.NE.AND P1, PT, R0, 0x1, PT ;  /* 0x000000010000780c */ /* 0x008fda0003f25270 */
        /* <DEDUP_REMOVED lines=13> */
[----:B---3--:R3:W1:Y:S08]  /*0850*/  SYNCS.EXCH.64 URZ, [UR4+0x80], UR8 ;  /* 0x0000800804ff75b2 */ /* 0x0086700008000100 */
[----:B------:R3:W1:Y:S01]  /*0860*/  SYNCS.EXCH.64 URZ, [UR4+0x98], UR6 ;  /* 0x0000980604ff75b2 */ /* 0x0006620008000100 */
[----:B------:R3:W1:Y:S01]  /*0870*/  SYNCS.EXCH.64 URZ, [UR4+0x88], UR8 ;  /* 0x0000880804ff75b2 */ /* 0x0006620008000100 */
[----:B------:R3:W1:Y:S01]  /*0880*/  SYNCS.EXCH.64 URZ, [UR4+0xa0], UR6 ;  /* 0x0000a00604ff75b2 */ /* 0x0006620008000100 */
[----:B------:R3:W1:Y:S01]  /*0890*/  SYNCS.EXCH.64 URZ, [UR4+0x90], UR8 ;  /* 0x0000900804ff75b2 */ /* 0x0006620008000100 */
[----:B------:R3:W1:Y:S01]  /*08a0*/  SYNCS.EXCH.64 URZ, [UR4+0xa8], UR6 ;  /* 0x0000a80604ff75b2 */ /* 0x0006620008000100 */
[----:B------:R-:W-:Y:S01]  /*08b0*/  NOP ;  /* 0x0000000000007918 */ /* 0x000fe20000000000 */
.L_x_10:
[----:B------:R-:W2:Y:S01]  /*08c0*/  SHFL.IDX PT, R0, R61, RZ, 0x1f ;  /* 0x00001fff3d007589 */ /* 0x000ea200000e0000 */
[----:B------:R-:W-:Y:S01]  /*08d0*/  NOP ;  /* 0x0000000000007918 */ /* 0x000fe20000000000 */
[----:B--2---:R-:W-:-:S13]  /*08e0*/  ISETP.NE.AND P1, PT, R0, 0x3, PT ;  /* 0x000000030000780c */ /* 0x004fda0003f25270 */
[----:B------:R-:W-:Y:S05]  /*08f0*/  @P1 BRA `(.L_x_11) ;  /* 0x00000000002c1947 */ /* 0x000fea0003800000 */
[----:B---3--:R-:W-:Y:S01]  /*0900*/  UMOV UR6, 0x400 ;  /* 0x0000040000067882 */ /* 0x008fe20000000000 */
[----:B------:R-:W-:Y:S01]  /*0910*/  UMOV UR4, 0x20 ;  /* 0x0000002000047882 */ /* 0x000fe20000000000 */
[----:B------:R-:W-:Y:S02]  /*0920*/  ULEA UR6, UR53, UR6, 0x18 ;  /* 0x0000000635067291 */ /* 0x000fe4000f8ec0ff */
[----:B------:R-:W-:-:S04]  /*0930*/  UIADD3 UR4, UPT, UPT, -UR4, 0x100000, URZ ;  /* 0x0010000004047890 */ /* 0x000fc8000fffe1ff */
[----:B------:R-:W-:Y:S02]  /*0940*/  USHF.L.U32 UR5, UR4, 0xb, URZ ;  /* 0x0000000b04057899 */ /* 0x000fe400080006ff */
[----:B------:R-:W-:Y:S01]  /*0950*/  USHF.L.U32 UR4, UR4, 0x1, URZ ;  /* 0x0000000104047899 */ /* 0x000fe200080006ff */
[----:B------:R-:W-:Y:S01]  /*0960*/  ELECT P1, URZ, PT ;  /* 0x0000000000ff782f */ /* 0x000fe20003820000 */
[----:B------:R-:W2:Y:S10]  /*0970*/  FENCE.VIEW.ASYNC.S ;  /* 0x00000000000073c6 */ /* 0x000eb40000000000 */
[----:B--2---:R2:W3:Y:S01]  /*0980*/  SYNCS.EXCH.64 URZ, [UR6+0xb0], UR4 ;  /* 0x0000b00406ff75b2 */ /* 0x0044e20008000100 */
[----:B------:R2:W1:Y:S01]  /*0990*/  SYNCS.EXCH.64 URZ, [UR6+0xb8], UR4 ;  /* 0x0000b80406ff75b2 */ /* 0x0004620008000100 */
[----:B------:R-:W-:Y:S01]  /*09a0*/  NOP ;  /* 0x0000000000007918 */ /* 0x000fe20000000000 */
.L_x_11:
[----:B------:R-:W4:Y:S01]  /*09b0*/  SHFL.IDX PT, R0, R61, RZ, 0x1f ;  /* 0x00001fff3d007589 */ /* 0x000f2200000e0000 */
[----:B------:R-:W-:Y:S01]  /*09c0*/  NOP ;  /* 0x0000000000007918 */ /* 0x000fe20000000000 */
[----:B----4-:R-:W-:-:S13]  /*09d0*/  ISETP.NE.AND P1, PT, R0, 0x4, PT ;  /* 0x000000040000780c */ /* 0x010fda0003f25270 */
[----:B------:R-:W-:Y:S05]  /*09e0*/  @P1 BRA `(.L_x_12) ;  /* 0x0000000000481947 */ /* 0x000fea0003800000 */
[----:B--23--:R-:W-:Y:S01]  /*09f0*/  UMOV UR4, 0x720 ;  /* 0x0000072000047882 */ /* 0x00cfe20000000000 */
[----:B------:R-:W-:Y:S01]  /*0a00*/  UMOV UR6, 0x400 ;  /* 0x0000040000067882 */ /* 0x000fe20000000000 */
[----:B------:R-:W-:Y:S01]  /*0a10*/  USEL UR4, UR4, 0x620, UP4 ;  /* 0x0000062004047887 */ /* 0x000fe2000a000000 */
        /* <DEDUP_REMOVED lines=9> */
[----:B------:R-:W2:Y:S02]  /*0ab0*/  FENCE.VIEW.ASYNC.S ;  /* 0x00000000000073c6 */ /* 0x000ea40000000000 */
[----:B--2---:R4:W2:Y:S08]  /*0ac0*/  SYNCS.EXCH.64 URZ, [UR6+0xc0], UR8 ;  /* 0x0000c00806ff75b2 */ /* 0x0048b00008000100 */
[----:B------:R4:W3:Y:S01]  /*0ad0*/  SYNCS.EXCH.64 URZ, [UR6+0xd0], UR4 ;  /* 0x0000d00406ff75b2 */ /* 0x0008e20008000100 */
[----:B------:R4:W1:Y:S01]  /*0ae0*/  SYNCS.EXCH.64 URZ, [UR6+0xc8], UR8 ;  /* 0x0000c80806ff75b2 */ /* 0x0008620008000100 */
[----:B------:R4:W1:Y:S02]  /*0af0*/  SYNCS.EXCH.64 URZ, [UR6+0xd8], UR4 ;  /* 0x0000d80406ff75b2 */ /* 0x0008640008000100 */
[----:B----4-:R-:W-:Y:S01]  /*0b00*/  NOP ;  /* 0x0000000000007918 */ /* 0x010fe20000000000 */
.L_x_12:
[----:B------:R-:W4:Y:S01]  /*0b10*/  SHFL.IDX PT, R0, R61, RZ, 0x1f ;  /* 0x00001fff3d007589 */ /* 0x000f2200000e0000 */
[----:B------:R-:W-:Y:S01]  /*0b20*/  NOP ;  /* 0x0000000000007918 */ /* 0x000fe20000000000 */
[----:B----4-:R-:W-:-:S13]  /*0b30*/  ISETP.NE.AND P1, PT, R0, 0x5, PT ;  /* 0x000000050000780c */ /* 0x010fda0003f25270 */
[----:B------:R-:W-:Y:S05]  /*0b40*/  @P1 BRA `(.L_x_13) ;  /* 0x0000000000541947 */ /* 0x000fea0003800000 */
[----:B--23--:R-:W-:Y:S01]  /*0b50*/  UMOV UR4, 0x400 ;  /* 0x0000040000047882 */ /* 0x00cfe20000000000 */
        /* <DEDUP_REMOVED lines=14> */
[----:B------:R4:W1:Y:S01]  /*0c40*/  SYNCS.EXCH.64 URZ, [UR4+0x108], UR8 ;  /* 0x0001080804ff75b2 */ /* 0x0008620008000100 */
[----:B------:R4:W1:Y:S01]  /*0c50*/  SYNCS.EXCH.64 URZ, [UR4+0xf0], UR6 ;  /* 0x0000f00604ff75b2 */ /* 0x0008620008000100 */
[----:B------:R4:W1:Y:S01]  /*0c60*/  SYNCS.EXCH.64 URZ, [UR4+0x110], UR8 ;  /* 0x0001100804ff75b2 */ /* 0x0008620008000100 */
[----:B------:R4:W1:Y:S01]  /*0c70*/  SYNCS.EXCH.64 URZ, [UR4+0xf8], UR6 ;  /* 0x0000f80604ff75b2 */ /* 0x0008620008000100 */
[----:B------:R4:W1:Y:S02]  /*0c80*/  SYNCS.EXCH.64 URZ, [UR4+0x118], UR8 ;  /* 0x0001180804ff75b2 */ /* 0x0008640008000100 */
[----:B----4-:R-:W-:Y:S01]  /*0c90*/  NOP ;  /* 0x0000000000007918 */ /* 0x010fe20000000000 */
.L_x_13:
[----:B------:R-:W4:Y:S01]  /*0ca0*/  SHFL.IDX PT, R0, R61, RZ, 0x1f ;  /* 0x00001fff3d007589 */ /* 0x000f2200000e0000 */
[----:B------:R-:W-:Y:S01]  /*0cb0*/  ISETP.NE.OR P0, PT, RZ, UR24, !P0 ;  /* 0x00000018ff007c0c */ /* 0x000fe2000c705670 */
[----:B------:R-:W-:Y:S01]  /*0cc0*/  NOP ;  /* 0x0000000000007918 */ /* 0x000fe20000000000 */
[----:B----4-:R-:W-:-:S13]  /*0cd0*/  ISETP.NE.AND P1, PT, R0, 0x3, PT ;  /* 0x000000030000780c */ /* 0x010fda0003f25270 */
[----:B------:R-:W-:Y:S05]  /*0ce0*/  @P1 BRA `(.L_x_14) ;  /* 0x0000000000341947 */ /* 0x000fea0003800000 */
[----:B--23--:R-:W-:Y:S01]  /*0cf0*/  UMOV UR4, 0x400 ;  /* 0x0000040000047882 */ /* 0x00cfe20000000000 */
[----:B------:R-:W-:Y:S01]  /*0d00*/  UMOV UR6, 0x20 ;  /* 0x0000002000067882 */ /* 0x000fe20000000000 */
[----:B------:R-:W-:Y:S02]  /*0d10*/  ULEA UR4, UR53, UR4, 0x18 ;  /* 0x0000000435047291 */ /* 0x000fe4000f8ec0ff */
[----:B------:R-:W-:-:S04]  /*0d20*/  UIADD3 UR6, UPT, UPT, -UR6, 0x100000, URZ ;  /* 0x0010000006067890 */ /* 0x000fc8000fffe1ff */
[----:B------:R-:W-:Y:S02]  /*0d30*/  USHF.L.U32 UR7, UR6, 0xb, URZ ;  /* 0x0000000b06077899 */ /* 0x000fe400080006ff */
[----:B------:R-:W-:Y:S01]  /*0d40*/  USHF.L.U32 UR6, UR6, 0x1, URZ ;  /* 0x0000000106067899 */ /* 0x000fe200080006ff */
[----:B------:R-:W-:Y:S01]  /*0d50*/  ELECT P1, URZ, PT ;  /* 0x0000000000ff782f */ /* 0x000fe20003820000 */
[----:B------:R-:W2:Y:S10]  /*0d60*/  FENCE.VIEW.ASYNC.S ;  /* 0x00000000000073c6 */ /* 0x000eb40000000000 */
[----:B--2---:R4:W2:Y:S01]  /*0d70*/  SYNCS.EXCH.64 URZ, [UR4+0x120], UR6 ;  /* 0x0001200604ff75b2 */ /* 0x0048a20008000100 */
[----:B------:R4:W3:Y:S01]  /*0d80*/  SYNCS.EXCH.64 URZ, [UR4+0x130], UR6 ;  /* 0x0001300604ff75b2 */ /* 0x0008e20008000100 */
[----:B------:R4:W1:Y:S01]  /*0d90*/  SYNCS.EXCH.64 URZ, [UR4+0x128], UR6 ;  /* 0x0001280604ff75b2 */ /* 0x0008620008000100 */
[----:B------:R4:W1:Y:S02]  /*0da0*/  SYNCS.EXCH.64 URZ, [UR4+0x138], UR6 ;  /* 0x0001380604ff75b2 */ /* 0x0008640008000100 */
[----:B----4-:R-:W-:Y:S01]  /*0db0*/  NOP ;  /* 0x0000000000007918 */ /* 0x010fe20000000000 */
.L_x_14:
[----:B------:R-:W-:Y:S01]  /*0dc0*/  VOTEU.ALL UP0, P0 ;  /* 0x0000000000ff7886 */ /* 0x000fe20000000000 */
[----:B--23--:R-:W-:Y:S01]  /*0dd0*/  UMOV UR4, 0x20 ;  /* 0x0000002000047882 */ /* 0x00cfe20000000000 */
[----:B------:R-:W2:Y:S01]  /*0de0*/  LDCU UR7, c[0x0][0x36c] ;  /* 0x00006d80ff0777ac */ /* 0x000ea20008000800 */
[----:B------:R-:W-:Y:S01]  /*0df0*/  NOP ;  /* 0x0000000000007918 */ /* 0x000fe20000000000 */
[----:B------:R-:W-:Y:S01]  /*0e00*/  LOP3.LUT R0, R66, 0x1f, RZ, 0xc0, !PT ;  /* 0x0000001f42007812 */ /* 0x000fe200078ec0ff */
[----:B------:R-:W-:Y:S01]  /*0e10*/  @!UP0 UMOV UR6, 0x400 ;  /* 0x0000040000068882 */ /* 0x000fe20000000000 */
[----:B------:R-:W-:-:S04]  /*0e20*/  @!UP0 UIADD3 UR4, UPT, UPT, -UR4, 0x100000, URZ ;  /* 0x0010000004048890 */ /* 0x000fc8000fffe1ff */
[----:B------:R-:W-:Y:S02]  /*0e30*/  @!UP0 USHF.L.U32 UR5, UR4, 0xb, URZ ;  /* 0x0000000b04058899 */ /* 0x000fe400080006ff */
[----:B------:R-:W-:Y:S02]  /*0e40*/  @!UP0 USHF.L.U32 UR4, UR4, 0x1, URZ ;  /* 0x0000000104048899 */ /* 0x000fe400080006ff */
[----:B------:R-:W-:Y:S01]  /*0e50*/  @!UP0 ULEA UR6, UR53, UR6, 0x18 ;  /* 0x0000000635068291 */ /* 0x000fe2000f8ec0ff */
[----:B------:R-:W-:Y:S01]  /*0e60*/  VOTEU.ALL UP0, P0 ;  /* 0x0000000000ff7886 */ /* 0x000fe20000000000 */
[----:B------:R-:W-:Y:S02]  /*0e70*/  UISETP.NE.AND UP5, UPT, UR24, URZ, UPT ;  /* 0x000000ff1800728c */ /* 0x000fe4000bfa5270 */
[----:B--2---:R-:W-:Y:S01]  /*0e80*/  UISETP.EQ.U32.AND UP6, UPT, UR7, 0x1, UPT ;  /* 0x000000010700788c */ /* 0x004fe2000bfc2070 */
[----:B------:R-:W2:Y:S07]  /*0e90*/  FENCE.VIEW.ASYNC.S ;  /* 0x00000000000073c6 */ /* 0x000eae0000000000 */
[----:B--2---:R2:W3:Y:S01]  /*0ea0*/  @!UP0 SYNCS.EXCH.64 URZ, [UR6+0x140], UR4 ;  /* 0x0001400406ff85b2 */ /* 0x0044e20008000100 */
[----:B------:R-:W-:Y:S05]  /*0eb0*/  BRA.U !UP6, `(.L_x_15) ;  /* 0x000000010e087547 */ /* 0x000fea000b800000 */
[----:B-1-3--:R-:W-:Y:S01]  /*0ec0*/  UCGABAR_ARV ;  /* 0x00000000000079c7 */ /* 0x00afe20008000000 */
[----:B------:R-:W-:Y:S05]  /*0ed0*/  BRA `(.L_x_16) ;  /* 0x0000000000047947 */ /* 0x000fea0003800000 */
.L_x_15:
[----:B-1-3--:R-:W-:Y:S01]  /*0ee0*/  NOP ;  /* 0x0000000000007918 */ /* 0x00afe20000000000 */
.L_x_16:
[----:B------:R-:W1:Y:S01]  /*0ef0*/  S2UR UR26, SR_CTAID.X ;  /* 0x00000000001a79c3 */ /* 0x000e620000002500 */
[----:B------:R-:W-:-:S05]  /*0f00*/  CS2R.32 R63, SR_CgaSize ;  /* 0x00000000003f7805 */ /* 0x000fca0000008a00 */
[----:B------:R-:W-:-:S05]  /*0f10*/  IMAD R63, R63, -0xa0, RZ ;  /* 0xffffff603f3f7824 */ /* 0x000fca00078e02ff */
[----:B--2---:R-:W-:-:S14]  /*0f20*/  R2UR UR5, R63 ;  /* 0x000000003f0572ca */ /* 0x004fdc00000e0000 */
[----:B------:R-:W2:Y:S01]  /*0f30*/  LDCU UR5, c[0x0][UR5+0x2b0] ;  /* 0x00005600050577ac */ /* 0x000ea20008000800 */
[----:B------:R-:W-:-:S05]  /*0f40*/  CS2R.32 R63, SR_CgaSize ;  /* 0x00000000003f7805 */ /* 0x000fca0000008a00 */
[----:B------:R-:W-:-:S05]  /*0f50*/  IMAD R63, R63, -0xa0, RZ ;  /* 0xffffff603f3f7824 */ /* 0x000fca00078e02ff */
[----:B------:R-:W-:-:S14]  /*0f60*/  R2UR UR4, R63 ;  /* 0x000000003f0472ca */ /* 0x000fdc00000e0000 */
[----:B------:R-:W3:Y:S01]  /*0f70*/  LDCU UR4, c[0x0][UR4+0x2b4] ;  /* 0x00005680040477ac */ /* 0x000ee20008000800 */
[----:B------:R-:W4:Y:S01]  /*0f80*/  S2UR UR21, SR_CTAID.Y ;  /* 0x00000000001579c3 */ /* 0x000f220000002600 */
[----:B------:R-:W-:-:S05]  /*0f90*/  CS2R.32 R63, SR_CgaSize ;  /* 0x00000000003f7805 */ /* 0x000fca0000008a00 */
[----:B------:R-:W-:-:S05]  /*0fa0*/  IMAD R63, R63, -0xa0, RZ ;  /* 0xffffff603f3f7824 */ /* 0x000fca00078e02ff */
[----:B------:R-:W-:-:S14]  /*0fb0*/  R2UR UR7, R63 ;  /* 0x000000003f0772ca */ /* 0x000fdc00000e0000 */
[----:B------:R-:W3:Y:S01]  /*0fc0*/  LDCU UR7, c[0x0][UR7+0x2a0] ;  /* 0x00005400070777ac */ /* 0x000ee20008000800 */
[----:B------:R-:W-:-:S05]  /*0fd0*/  CS2R.32 R63, SR_CgaSize ;  /* 0x00000000003f7805 */ /* 0x000fca0000008a00 */
[----:B------:R-:W-:-:S05]  /*0fe0*/  IMAD R63, R63, -0xa0, RZ ;  /* 0xffffff603f3f7824 */ /* 0x000fca00078e02ff */
[----:B------:R-:W-:-:S14]  /*0ff0*/  R2UR UR8, R63 ;  /* 0x000000003f0872ca */ /* 0x000fdc00000e0000 */
[----:B------:R-:W3:Y:S01]  /*1000*/  LDCU UR8, c[0x0][UR8+0x2a4] ;  /* 0x00005480080877ac */ /* 0x000ee20008000800 */
[----:B------:R-:W-:Y:S01]  /*1010*/  UISETP.GT.U32.AND UP0, UPT, UR68, 0xffff, UPT ;  /* 0x0000ffff4400788c */ /* 0x000fe2000bf04070 */
[----:B------:R-:W3:Y:S01]  /*1020*/  LDCU UR25, c[0x0][0xb24] ;  /* 0x00016480ff1977ac */ /* 0x000ee20008000800 */
[----:B------:R-:W3:Y:S01]  /*1030*/  LDCU UR42, c[0x0][0xb24] ;  /* 0x00016480ff2a77ac */ /* 0x000ee20008000800 */
[----:B-1----:R-:W-:Y:S01]  /*1040*/  I2FP.F32.U32 R3, UR26 ;  /* 0x0000001a00037c45 */ /* 0x002fe20008201000 */
[----:B------:R-:W1:Y:S04]  /*1050*/  LDCU UR28, c[0x0][0xb30] ;  /* 0x00016600ff1c77ac */ /* 0x000e680008000800 */
[----:B--2---:R-:W-:Y:S01]  /*1060*/  FMUL R3, R3, UR5 ;  /* 0x0000000503037c20 */ /* 0x004fe20008400000 */
[----:B------:R-:W-:Y:S01]  /*1070*/  USEL UR5, UR68, 0xffff, !UP0 ;  /* 0x0000ffff44057887 */ /* 0x000fe2000c000000 */
[----:B----4-:R-:W-:Y:S01]  /*1080*/  I2FP.F32.U32 R2, UR21 ;  /* 0x0000001500027c45 */ /* 0x010fe20008201000 */
[----:B------:R-:W-:-:S03]  /*1090*/  USHF.L.U32 UR30, UR53, 0x8, URZ ;  /* 0x00000008351e7899 */ /* 0x000fc600080006ff */
[----:B------:R-:W2:Y:S01]  /*10a0*/  F2I.U32.TRUNC.NTZ R3, R3 ;  /* 0x0000000300037305 */ /* 0x000ea2000020f000 */
[----:B------:R-:W-:Y:S01]  /*10b0*/  ULOP3.LUT UR29, UR5, 0xffff, URZ, 0xc0, !UPT ;  /* 0x0000ffff051d7892 */ /* 0x000fe2000f8ec0ff */
[----:B---3--:R-:W-:Y:S01]  /*10c0*/  FMUL R2, R2, UR4 ;  /* 0x0000000402027c20 */ /* 0x008fe20008400000 */
[----:B------:R-:W-:-:S05]  /*10d0*/  UMOV UR11, 0x55 ;  /* 0x00000055000b7882 */ /* 0x000fca0000000000 */
[----:B------:R-:W3:Y:S01]  /*10e0*/  F2I.U32.TRUNC.NTZ R2, R2 ;  /* 0x0000000200027305 */ /* 0x000ee2000020f000 */
[----:B--2---:R-:W-:Y:S02]  /*10f0*/  R2UR UR4, R3 ;  /* 0x00000000030472ca */ /* 0x004fe400000e0000 */
[----:B------:R-:W-:Y:S02]  /*1100*/  PRMT R3, RZ, 0x7610, R3 ;  /* 0x00007610ff037816 */ /* 0x000fe40000000003 */
[----:B---3--:R-:W-:Y:S02]  /*1110*/  R2UR UR6, R2 ;  /* 0x00000000020672ca */ /* 0x008fe400000e0000 */
[----:B------:R-:W-:-:S07]  /*1120*/  PRMT R2, RZ, 0x7610, R2 ;  /* 0x00007610ff027816 */ /* 0x000fce0000000002 */
[----:B------:R-:W-:-:S04]  /*1130*/  UIADD3 UR5, UPT, UPT, -UR4, URZ, URZ ;  /* 0x000000ff04057290 */ /* 0x000fc8000fffe1ff */
[----:B------:R-:W-:Y:S02]  /*1140*/  UIMAD UR5, UR7, UR5, UR26 ;  /* 0x00000005070572a4 */ /* 0x000fe4000f8e021a */
[----:B------:R-:W-:-:S04]  /*1150*/  UIADD3 UR4, UPT, UPT, -UR6, URZ, URZ ;  /* 0x000000ff06047290 */ /* 0x000fc8000fffe1ff */
[----:B------:R-:W-:Y:S01]  /*1160*/  IMAD.U32 R63, RZ, RZ, UR5 ;  /* 0x00000005ff3f7e24 */ /* 0x000fe2000f8e00ff */
[----:B------:R-:W-:-:S06]  /*1170*/  UIMAD UR4, UR8, UR4, UR21 ;  /* 0x00000004080472a4 */ /* 0x000fcc000f8e0215 */
[----:B------:R-:W-:Y:S01]  /*1180*/  IMAD.U32 R62, RZ, RZ, UR4 ;  /* 0x00000004ff3e7e24 */ /* 0x000fe2000f8e00ff */
[----:B-1----:R-:W-:Y:S06]  /*1190*/  BRA.U UP5, `(.L_x_17) ;  /* 0x0000000105647547 */ /* 0x002fec000b800000 */
[----:B------:R-:W-:Y:S02]  /*11a0*/  R2UR UR4, R63 ;  /* 0x000000003f0472ca */ /* 0x000fe400000e0000 */
[----:B------:R-:W-:-:S11]  /*11b0*/  R2UR UR12, R62 ;  /* 0x000000003e0c72ca */ /* 0x000fd600000e0000 */
[----:B------:R-:W-:Y:S02]  /*11c0*/  UISETP.GT.U32.AND UP0, UPT, UR4, 0x1, UPT ;  /* 0x000000010400788c */ /* 0x000fe4000bf04070 */
[----:B------:R-:W-:Y:S02]  /*11d0*/  ULOP3.LUT UR10, UR4, 0xfffffffe, URZ, 0xc0, !UPT ;  /* 0xfffffffe040a7892 */ /* 0x000fe4000f8ec0ff */
[----:B------:R-:W-:Y:S02]  /*11e0*/  UISETP.NE.AND UP3, UPT, UR12, URZ, UP0 ;  /* 0x000000ff0c00728c */ /* 0x000fe40008765270 */
[----:B------:R-:W-:Y:S02]  /*11f0*/  UISETP.NE.AND UP2, UPT, UR12, 0x1, UP0 ;  /* 0x000000010c00788c */ /* 0x000fe40008745270 */
[----:B------:R-:W-:Y:S02]  /*1200*/  UISETP.NE.AND UP1, UPT, UR12, 0x2, UP0 ;  /* 0x000000020c00788c */ /* 0x000fe40008725270 */
[----:B------:R-:W-:-:S02]  /*1210*/  UISETP.NE.AND UP0, UPT, UR12, 0x3, UP0 ;  /* 0x000000030c00788c */ /* 0x000fc40008705270 */
[----:B------:R-:W-:Y:S02]  /*1220*/  USEL UR6, URZ, 0x1, UP3 ;  /* 0x00000001ff067887 */ /* 0x000fe40009800000 */
[----:B------:R-:W-:Y:S02]  /*1230*/  USEL UR5, URZ, 0x4, UP2 ;  /* 0x00000004ff057887 */ /* 0x000fe40009000000 */
[----:B------:R-:W-:Y:S02]  /*1240*/  USEL UR4, URZ, 0x10, UP1 ;  /* 0x00000010ff047887 */ /* 0x000fe40008800000 */
[----:B------:R-:W-:Y:S02]  /*1250*/  USEL UR9, URZ, 0x40, UP0 ;  /* 0x00000040ff097887 */ /* 0x000fe40008000000 */
[----:B------:R-:W-:Y:S02]  /*1260*/  USEL UR8, URZ, 0x2, UP3 ;  /* 0x00000002ff087887 */ /* 0x000fe40009800000 */
[----:B------:R-:W-:-:S02]  /*1270*/  UIADD3 UR4, UPT, UPT, UR4, UR5, UR6 ;  /* 0x0000000504047290 */ /* 0x000fc4000fffe006 */
[----:B------:R-:W-:Y:S02]  /*1280*/  USEL UR6, URZ, 0x20, UP1 ;  /* 0x00000020ff067887 */ /* 0x000fe40008800000 */
[----:B------:R-:W-:Y:S02]  /*1290*/  USEL UR7, URZ, 0x8, UP2 ;  /* 0x00000008ff077887 */ /* 0x000fe40009000000 */
[----:B------:R-:W-:Y:S02]  /*12a0*/  UIADD3 UR5, UPT, UPT, UR8, UR9, UR4 ;  /* 0x0000000908057290 */ /* 0x000fe4000fffe004 */
[----:B------:R-:W-:Y:S02]  /*12b0*/  ULEA UR4, UR12, UR10, 0x1 ;  /* 0x0000000a0c047291 */ /* 0x000fe4000f8e08ff */
[----:B------:R-:W-:Y:S02]  /*12c0*/  USEL UR8, URZ, 0x80, UP0 ;  /* 0x00000080ff087887 */ /* 0x000fe40008000000 */
[----:B------:R-:W-:-:S03]  /*12d0*/  UIADD3 UR5, UPT, UPT, UR6, UR7, UR5 ;  /* 0x0000000706057290 */ /* 0x000fc6000fffe005 */
[----:B------:R-:W-:Y:S01]  /*12e0*/  UMOV UR6, 0x3 ;  /* 0x0000000300067882 */ /* 0x000fe20000000000 */
[----:B------:R-:W-:Y:S02]  /*12f0*/  UIADD3 UR5, UPT, UPT, UR5, UR8, URZ ;  /* 0x0000000805057290 */ /* 0x000fe4000fffe0ff */
[----:B------:R-:W-:-:S04]  /*1300*/  USHF.L.U32 UR4, UR6, UR4, URZ ;  /* 0x0000000406047299 */ /* 0x000fc800080006ff */
[----:B------:R-:W-:Y:S02]  /*1310*/  IMAD.U32 R3, RZ, RZ, UR5 ;  /* 0x00000005ff037e24 */ /* 0x000fe4000f8e00ff */
[----:B------:R-:W-:-:S07]  /*1320*/  IMAD.U32 R2, RZ, RZ, UR4 ;  /* 0x00000004ff027e24 */ /* 0x000fce000f8e00ff */
.L_x_17:
[----:B------:R-:W1:Y:S01]  /*1330*/  S2UR UR36, SR_CTAID.Z ;  /* 0x00000000002479c3 */ /* 0x000e620000002700 */
[----:B------:R-:W-:Y:S02]  /*1340*/  UISETP.GE.AND UP0, UPT, UR25, 0x1, UPT ;  /* 0x000000011900788c */ /* 0x000fe4000bf06270 */
[----:B------:R-:W-:Y:S02]  /*1350*/  UISETP.NE.AND UP3, UPT, UR24, 0x2, UPT ;  /* 0x000000021800788c */ /* 0x000fe4000bf65270 */
[----:B------:R-:W-:Y:S02]  /*1360*/  ULOP3.LUT UR30, UR30, 0x600, URZ, 0xc0, !UPT ;  /* 0x000006001e1e7892 */ /* 0x000fe4000f8ec0ff */
[----:B------:R-:W-:Y:S01]  /*1370*/  USHF.L.U32 UR29, UR11, UR29, URZ ;  /* 0x0000001d0b1d7299 */ /* 0x000fe200080006ff */
[----:B------:R-:W-:Y:S02]  /*1380*/  UMOV UR20, UR26 ;  /* 0x0000001a00147c82 */ /* 0x000fe40008000000 */
[----:B------:R-:W-:Y:S09]  /*1390*/  BRA.U !UP0, `(.L_x_18) ;  /* 0x0000000108d47547 */ /* 0x000ff2000b800000 */
[----:B------:R-:W2:Y:S01]  /*13a0*/  LDCU.128 UR12, c[0x0][0xb10] ;  /* 0x00016200ff0c77ac */ /* 0x000ea20008000c00 */
[----:B------:R-:W3:Y:S01]  /*13b0*/  LDCU UR6, c[0x0][0x370] ;  /* 0x00006e00ff0677ac */ /* 0x000ee20008000800 */
[----:B------:R-:W4:Y:S01]  /*13c0*/  LDCU UR5, c[0x0][0x374] ;  /* 0x00006e80ff0577ac */ /* 0x000f220008000800 */
[----:B------:R-:W1:Y:S01]  /*13d0*/  LDCU UR27, c[0x0][0xb0c] ;  /* 0x00016180ff1b77ac */ /* 0x000e620008000800 */
[----:B------:R-:W1:Y:S01]  /*13e0*/  LDCU UR4, c[0x0][0xb20] ;  /* 0x00016400ff0477ac */ /* 0x000e620008000800 */
[----:B------:R-:W1:Y:S01]  /*13f0*/  LDCU.64 UR8, c[0x0][0xb28] ;  /* 0x00016500ff0877ac */ /* 0x000e620008000a00 */
[----:B--2---:R-:W-:Y:S02]  /*1400*/  UISETP.NE.AND UP0, UPT, UR14, 0x1, UPT ;  /* 0x000000010e00788c */ /* 0x004fe4000bf05270 */
[----:B----4-:R-:W-:Y:S02]  /*1410*/  UIMAD.WIDE.U32 UR10, UR5, UR15, URZ ;  /* 0x0000000f050a72a5 */ /* 0x010fe4000f8e00ff */
[----:B---3--:R-:W-:-:S02]  /*1420*/  UIMAD.WIDE.U32 UR18, UR6, UR12, URZ ;  /* 0x0000000c061272a5 */ /* 0x008fc4000f8e00ff */
[----:B-1----:R-:W-:Y:S02]  /*1430*/  UISETP.NE.AND UP1, UPT, UR27, 0x1, UPT ;  /* 0x000000011b00788c */ /* 0x002fe4000bf25270 */
[----:B------:R-:W-:Y:S01]  /*1440*/  UISETP.NE.AND UP2, UPT, UR25, 0x1, UPT ;  /* 0x000000011900788c */ /* 0x000fe2000bf45270 */
[----:B------:R-:W-:Y:S02]  /*1450*/  UMOV UR10, UR11 ;  /* 0x0000000b000a7c82 */ /* 0x000fe40008000000 */
[----:B------:R-:W-:Y:S01]  /*1460*/  UMOV UR18, UR19 ;  /* 0x0000001300127c82 */ /* 0x000fe20008000000 */
[----:B------:R-:W-:Y:S02]  /*1470*/  @UP0 USHF.R.U32.HI UR5, URZ, UR4, UR10 ;  /* 0x00000004ff050299 */ /* 0x000fe4000801160a */
[----:B------:R-:W-:Y:S02]  /*1480*/  UIMAD.WIDE.U32 UR22, UR21, UR15, URZ ;  /* 0x0000000f151672a5 */ /* 0x000fe4000f8e00ff */
[----:B------:R-:W-:-:S02]  /*1490*/  UIMAD.WIDE.U32 UR10, UR5, UR8, URZ ;  /* 0x00000008050a72a5 */ /* 0x000fc4000f8e00ff */
[----:B------:R-:W-:Y:S02]  /*14a0*/  @UP1 USHF.R.U32.HI UR6, URZ, UR13, UR18 ;  /* 0x0000000dff061299 */ /* 0x000fe40008011612 */
[----:B------:R-:W-:Y:S02]  /*14b0*/  UIMAD.WIDE.U32 UR16, UR26, UR12, URZ ;  /* 0x0000000c1a1072a5 */ /* 0x000fe4000f8e00ff */
[----:B------:R-:W-:Y:S01]  /*14c0*/  UIMAD.WIDE.U32 UR18, UR6, UR8, URZ ;  /* 0x00000008061272a5 */ /* 0x000fe2000f8e00ff */
[----:B------:R-:W-:Y:S01]  /*14d0*/  UMOV UR22, UR23 ;  /* 0x0000001700167c82 */ /* 0x000fe20008000000 */
[----:B------:R-:W-:Y:S01]  /*14e0*/  UMOV UR10, UR11 ;  /* 0x0000000b000a7c82 */ /* 0x000fe20008000000 */
[----:B------:R-:W-:Y:S02]  /*14f0*/  USHF.R.U32.HI UR22, URZ, UR4, UR22 ;  /* 0x00000004ff167299 */ /* 0x000fe40008011616 */
[----:B------:R-:W-:Y:S02]  /*1500*/  @UP2 USHF.R.U32.HI UR5, URZ, UR9, UR10 ;  /* 0x00000009ff052299 */ /* 0x000fe4000801160a */
[----:B------:R-:W-:Y:S01]  /*1510*/  UMOV UR7, UR19 ;  /* 0x0000001300077c82 */ /* 0x000fe20008000000 */
[----:B------:R-:W-:Y:S01]  /*1520*/  UMOV UR16, UR17 ;  /* 0x0000001100107c82 */ /* 0x000fe20008000000 */
[----:B------:R-:W-:-:S02]  /*1530*/  @UP2 USHF.R.U32.HI UR6, URZ, UR9, UR7 ;  /* 0x00000009ff062299 */ /* 0x000fc40008011607 */
[----:B------:R-:W-:Y:S02]  /*1540*/  USHF.R.U32.HI UR16, URZ, UR13, UR16 ;  /* 0x0000000dff107299 */ /* 0x000fe40008011610 */
[----:B------:R-:W-:Y:S02]  /*1550*/  USEL UR4, UR21, UR22, !UP0 ;  /* 0x0000001615047287 */ /* 0x000fe4000c000000 */
[----:B------:R-:W-:Y:S02]  /*1560*/  UIMAD UR7, UR5, UR25, URZ ;  /* 0x00000019050772a4 */ /* 0x000fe4000f8e02ff */
[----:B------:R-:W-:Y:S02]  /*1570*/  USEL UR5, UR26, UR16, !UP1 ;  /* 0x000000101a057287 */ /* 0x000fe4000c800000 */
[----:B------:R-:W-:Y:S02]  /*1580*/  UIMAD UR12, UR6, UR25, URZ ;  /* 0x00000019060c72a4 */ /* 0x000fe4000f8e02ff */
[----:B------:R-:W-:-:S02]  /*1590*/  UISETP.GE.AND UP0, UPT, UR4, UR7, UPT ;  /* 0x000000070400728c */ /* 0x000fc4000bf06270 */
[----:B------:R-:W-:Y:S02]  /*15a0*/  UIMAD.WIDE.U32 UR10, UR4, UR8, URZ ;  /* 0x00000008040a72a5 */ /* 0x000fe4000f8e00ff */
[----:B------:R-:W-:Y:S02]  /*15b0*/  UISETP.GE.OR UP0, UPT, UR5, UR12, UP0 ;  /* 0x0000000c0500728c */ /* 0x000fe40008706670 */
[----:B------:R-:W-:Y:S02]  /*15c0*/  UIMAD.WIDE.U32 UR12, UR5, UR8, URZ ;  /* 0x00000008050c72a5 */ /* 0x000fe4000f8e00ff */
[----:B------:R-:W-:Y:S01]  /*15d0*/  UIADD3 UR10, UPT, UPT, -UR4, URZ, URZ ;  /* 0x000000ff040a7290 */ /* 0x000fe2000fffe1ff */
[----:B------:R-:W-:Y:S01]  /*15e0*/  UMOV UR8, UR11 ;  /* 0x0000000b00087c82 */ /* 0x000fe20008000000 */
[----:B------:R-:W-:Y:S02]  /*15f0*/  UIADD3 UR20, UPT, UPT, -UR5, URZ, URZ ;  /* 0x000000ff05147290 */ /* 0x000fe4000fffe1ff */
[----:B------:R-:W-:-:S03]  /*1600*/  USHF.R.U32.HI UR8, URZ, UR9, UR8 ;  /* 0x00000009ff087299 */ /* 0x000fc60008011608 */
[----:B------:R-:W-:Y:S01]  /*1610*/  @!UP0 UMOV UR7, UR13 ;  /* 0x0000000d00078c82 */ /* 0x000fe20008000000 */
[----:B------:R-:W-:Y:S02]  /*1620*/  UIMAD UR21, UR14, UR10, UR21 ;  /* 0x0000000a0e1572a4 */ /* 0x000fe4000f8e0215 */
[----:B------:R-:W-:Y:S02]  /*1630*/  USEL UR8, UR4, UR8, !UP2 ;  /* 0x0000000804087287 */ /* 0x000fe4000d000000 */
[----:B------:R-:W-:Y:S02]  /*1640*/  @!UP0 USHF.R.U32.HI UR7, URZ, UR9, UR7 ;  /* 0x00000009ff078299 */ /* 0x000fe40008011607 */
[----:B------:R-:W-:Y:S02]  /*1650*/  UIADD3 UR9, UPT, UPT, -UR8, URZ, URZ ;  /* 0x000000ff08097290 */ /* 0x000fe4000fffe1ff */
[----:B------:R-:W-:Y:S02]  /*1660*/  @!UP0 USEL UR7, UR5, UR7, !UP2 ;  /* 0x0000000705078287 */ /* 0x000fe4000d000000 */
[----:B------:R-:W-:-:S02]  /*1670*/  UIMAD UR9, UR25, UR9, UR4 ;  /* 0x00000009190972a4 */ /* 0x000fc4000f8e0204 */
[----:B------:R-:W-:Y:S02]  /*1680*/  @!UP0 UIADD3 UR8, UPT, UPT, UR8, -UR7, URZ ;  /* 0x8000000708088290 */ /* 0x000fe4000fffe0ff */
[----:B------:R-:W-:Y:S02]  /*1690*/  @!UP0 UIMAD UR6, UR9, UR6, UR7 ;  /* 0x00000006090682a4 */ /* 0x000fe4000f8e0207 */
[----:B------:R-:W-:Y:S02]  /*16a0*/  @!UP0 UIMAD UR4, UR8, UR25, UR5 ;  /* 0x00000019080482a4 */ /* 0x000fe4000f8e0205 */
[----:B------:R-:W-:Y:S02]  /*16b0*/  UIMAD UR20, UR27, UR20, UR26 ;  /* 0x000000141b1472a4 */ /* 0x000fe4000f8e021a */
[----:B------:R-:W-:Y:S01]  /*16c0*/  UIMAD UR21, UR4, UR14, UR21 ;  /* 0x0000000e041572a4 */ /* 0x000fe2000f8e0215 */
[----:B------:R-:W-:Y:S02]  /*16d0*/  @!UP0 UMOV UR5, UR6 ;  /* 0x0000000600058c82 */ /* 0x000fe40008000000 */
[----:B------:R-:W-:-:S12]  /*16e0*/  UIMAD UR20, UR5, UR27, UR20 ;  /* 0x0000001b051472a4 */ /* 0x000fd8000f8e0214 */
.L_x_18:
[----:B------:R-:W-:-:S09]  /*16f0*/  UISETP.NE.AND UP0, UPT, UR28, 0x1, UPT ;  /* 0x000000011c00788c */ /* 0x000fd2000bf05270 */
[----:B------:R-:W-:Y:S05]  /*1700*/  BRA.U UP0, `(.L_x_19) ;  /* 0x0000000100447547 */ /* 0x000fea000b800000 */
[----:B------:R-:W2:Y:S01]  /*1710*/  LDCU.128 UR8, c[0x0][0xb10] ;  /* 0x00016200ff0877ac */ /* 0x000ea20008000c00 */
[----:B------:R-:W3:Y:S01]  /*1720*/  LDCU UR12, c[0x0][0xb0c] ;  /* 0x00016180ff0c77ac */ /* 0x000ee20008000800 */
[----:B------:R-:W4:Y:S01]  /*1730*/  LDCU UR13, c[0x0][0xb20] ;  /* 0x00016400ff0d77ac */ /* 0x000f220008000800 */
[----:B--2---:R-:W-:Y:S02]  /*1740*/  UIMAD.WIDE.U32 UR6, UR20, UR8, URZ ;  /* 0x00000008140672a5 */ /* 0x004fe4000f8e00ff */
[----:B------:R-:W-:Y:S02]  /*1750*/  UIMAD.WIDE.U32 UR4, UR21, UR11, URZ ;  /* 0x0000000b150472a5 */ /* 0x000fe4000f8e00ff */
[----:B---3--:R-:W-:Y:S02]  /*1760*/  UISETP.NE.AND UP1, UPT, UR12, 0x1, UPT ;  /* 0x000000010c00788c */ /* 0x008fe4000bf25270 */
[----:B------:R-:W-:Y:S01]  /*1770*/  UISETP.NE.AND UP0, UPT, UR10, 0x1, UPT ;  /* 0x000000010a00788c */ /* 0x000fe2000bf05270 */
[----:B------:R-:W-:-:S02]  /*1780*/  UMOV UR6, UR7 ;  /* 0x0000000700067c82 */ /* 0x000fc40008000000 */
[----:B------:R-:W-:Y:S01]  /*1790*/  UMOV UR4, UR5 ;  /* 0x0000000500047c82 */ /* 0x000fe20008000000 */
[----:B------:R-:W-:Y:S02]  /*17a0*/  USHF.R.U32.HI UR6, URZ, UR9, UR6 ;  /* 0x00000009ff067299 */ /* 0x000fe40008011606 */
[----:B----4-:R-:W-:Y:S02]  /*17b0*/  USHF.R.U32.HI UR4, URZ, UR13, UR4 ;  /* 0x0000000dff047299 */ /* 0x010fe40008011604 */
[----:B------:R-:W-:Y:S02]  /*17c0*/  USEL UR5, UR20, UR6, !UP1 ;  /* 0x0000000614057287 */ /* 0x000fe4000c800000 */
[----:B------:R-:W-:-:S04]  /*17d0*/  USEL UR4, UR21, UR4, !UP0 ;  /* 0x0000000415047287 */ /* 0x000fc8000c000000 */
[----:B------:R-:W-:Y:S02]  /*17e0*/  UIADD3 UR6, UPT, UPT, -UR4, UR5, URZ ;  /* 0x0000000504067290 */ /* 0x000fe4000fffe1ff */
[----:B------:R-:W-:Y:S02]  /*17f0*/  UIADD3 UR4, UPT, UPT, UR4, -UR5, URZ ;  /* 0x8000000504047290 */ /* 0x000fe4000fffe0ff */
[----:B------:R-:W-:Y:S02]  /*1800*/  UIMAD UR21, UR6, UR10, UR21 ;  /* 0x0000000a061572a4 */ /* 0x000fe4000f8e0215 */
[----:B------:R-:W-:-:S12]  /*1810*/  UIMAD UR20, UR4, UR12, UR20 ;  /* 0x0000000c041472a4 */ /* 0x000fd8000f8e0214 */
.L_x_19:
[----:B------:R-:W-:Y:S05]  /*1820*/  BRA.U !UP6, `(.L_x_20) ;  /* 0x000000010e0c7547 */ /* 0x000fea000b800000 */
[----:B------:R-:W-:Y:S01]  /*1830*/  UCGABAR_WAIT ;  /* 0x0000000000007dc7 */ /* 0x000fe20008000000 */
[----:B------:R-:W-:Y:S01]  /*1840*/  CCTL.IVALL ;  /* 0x00000000ff00798f */ /* 0x000fe20002000000 */
[----:B------:R-:W-:Y:S05]  /*1850*/  BRA `(.L_x_21) ;  /* 0x0000000000047947 */ /* 0x000fea0003800000 */
.L_x_20:
[----:B------:R-:W-:Y:S06]  /*1860*/  BAR.SYNC.DEFER_BLOCKING 0x0 ;  /* 0x0000000000007b1d */ /* 0x000fec0000010000 */
.L_x_21:
[----:B------:R-:W-:Y:S05]  /*1870*/  BRA.U UP3, `(.L_x_22) ;  /* 0x0000001503f47547 */ /* 0x000fea000b800000 */
[----:B------:R-:W2:Y:S01]  /*1880*/  LDCU UR6, c[0x0][0x38c] ;  /* 0x00007180ff0677ac */ /* 0x000ea20008000800 */
[----:B------:R-:W-:Y:S01]  /*1890*/  PLOP3.LUT P1, PT, PT, PT, UP4, 0x80, 0x8 ;  /* 0x000000000008781c */ /* 0x000fe20003f2f048 */
[----:B------:R-:W-:Y:S01]  /*18a0*/  IMAD.MOV.U32 R12, RZ, RZ, 0x1 ;  /* 0x00000001ff0c7424 */ /* 0x000fe200078e00ff */
[----:B------:R-:W-:Y:S01]  /*18b0*/  ISETP.NE.AND P2, PT, R0, RZ, P3 ;  /* 0x000000ff0000720c */ /* 0x000fe20001f45270 */
[----:B------:R-:W-:Y:S01]  /*18c0*/  USHF.L.U32 UR7, UR26, 0x6, URZ ;  /* 0x000000061a077899 */ /* 0x000fe200080006ff */
[----:B------:R-:W-:Y:S01]  /*18d0*/  PLOP3.LUT P1, PT, P1, PT, PT, 0x8, 0x80 ;  /* 0x000000000080781c */ /* 0x000fe20000f2e170 */
[----:B------:R-:W-:Y:S01]  /*18e0*/  USHF.L.U32 UR52, UR26, 0x5, URZ ;  /* 0x000000051a347899 */ /* 0x000fe200080006ff */
[----:B------:R-:W-:Y:S01]  /*18f0*/  CS2R R10, SRZ ;  /* 0x00000000000a7805 */ /* 0x000fe2000001ff00 */
[----:B------:R-:W-:Y:S01]  /*1900*/  UISETP.NE.AND UP1, UPT, UR24, URZ, UPT ;  /* 0x000000ff1800728c */ /* 0x000fe2000bf25270 */
[----:B------:R-:W-:Y:S01]  /*1910*/  IMAD.MOV.U32 R9, RZ, RZ, RZ ;  /* 0x000000ffff097224 */ /* 0x000fe200078e00ff */
[----:B------:R-:W3:Y:S01]  /*1920*/  LDCU UR46, c[0x0][0x370] ;  /* 0x00006e00ff2e77ac */ /* 0x000ee20008000800 */
[----:B------:R-:W-:Y:S01]  /*1930*/  IMAD.MOV.U32 R8, RZ, RZ, 0x1 ;  /* 0x00000001ff087424 */ /* 0x000fe200078e00ff */
[----:B------:R-:W4:Y:S01]  /*1940*/  LDCU.64 UR40, c[0x0][0x348] ;  /* 0x00006900ff2877ac */ /* 0x000f220008000a00 */
[----:B--2---:R-:W-:-:S02]  /*1950*/  UIADD3 UR5, UPT, UPT, UR6, 0x3f, URZ ;  /* 0x0000003f06057890 */ /* 0x004fc4000fffe0ff */
[----:B------:R-:W-:Y:S02]  /*1960*/  UIADD3 UR54, UPT, UPT, UR6, 0x7e, URZ ;  /* 0x0000007e06367890 */ /* 0x000fe4000fffe0ff */
[----:B------:R-:W-:Y:S01]  /*1970*/  USHF.R.S32.HI UR4, URZ, 0x1f, UR5 ;  /* 0x0000001fff047899 */ /* 0x000fe20008011405 */
[----:B------:R-:W2:Y:S03]  /*1980*/  LDCU UR45, c[0x0][0x374] ;  /* 0x00006e80ff2d77ac */ /* 0x000ea60008000800 */
[----:B------:R-:W-:Y:S02]  /*1990*/  ULEA.HI UR4, UR4, UR5, URZ, 0x6 ;  /* 0x0000000504047291 */ /* 0x000fe4000f8f30ff */
[----:B------:R-:W-:Y:S02]  /*19a0*/  UIADD3 UR5, UPT, UPT, UR6, -0x1, URZ ;  /* 0xffffffff06057890 */ /* 0x000fe4000fffe0ff */
[----:B------:R-:W-:-:S02]  /*19b0*/  USHF.R.S32.HI UR48, URZ, 0x6, UR4 ;  /* 0x00000006ff307899 */ /* 0x000fc40008011404 */
[----:B------:R-:W-:Y:S02]  /*19c0*/  UISETP.GE.U32.AND UP2, UPT, UR5, -0x7f, UPT ;  /* 0xffffff810500788c */ /* 0x000fe4000bf46070 */
[----:B------:R-:W-:Y:S02]  /*19d0*/  UISETP.LT.U32.AND UP0, UPT, UR48, 0x8, UPT ;  /* 0x000000083000788c */ /* 0x000fe4000bf01070 */
[----:B------:R-:W-:Y:S02]  /*19e0*/  ULOP3.LUT UR5, UR7, 0x40, URZ, 0xc0, !UPT ;  /* 0x0000004007057892 */ /* 0x000fe4000f8ec0ff */
[----:B------:R-:W-:Y:S02]  /*19f0*/  USEL UR47, UR48, 0x8, UP0 ;  /* 0x00000008302f7887 */ /* 0x000fe40008000000 */
[----:B------:R-:W-:Y:S02]  /*1a00*/  ULOP3.LUT UR52, UR52, 0x20, URZ, 0xc0, !UPT ;  /* 0x0000002034347892 */ /* 0x000fe4000f8ec0ff */
[----:B------:R-:W-:-:S02]  /*1a10*/  UIADD3 UR4, UPT, UPT, UR47, -0x1, URZ ;  /* 0xffffffff2f047890 */ /* 0x000fc4000fffe0ff */
[----:B------:R-:W-:Y:S02]  /*1a20*/  @UP2 UIADD3 UR4, UPT, UPT, UR47, URZ, URZ ;  /* 0x000000ff2f042290 */ /* 0x000fe4000fffe0ff */
[----:B------:R-:W-:Y:S02]  /*1a30*/  USEL UR31, UR43, 0x2, UP1 ;  /* 0x000000022b1f7887 */ /* 0x000fe40008800000 */
[----:B------:R-:W-:Y:S02]  /*1a40*/  ULEA.HI UR50, UR30, UR5, URZ, 0x1b ;  /* 0x000000051e327291 */ /* 0x000fe4000f8fd8ff */
[----:B------:R-:W-:Y:S02]  /*1a50*/  UIADD3 UR51, UPT, UPT, UR48, -UR47, URZ ;  /* 0x8000002f30337290 */ /* 0x000fe4000fffe0ff */
[----:B------:R-:W-:Y:S02]  /*1a60*/  UIADD3 UR37, UPT, UPT, UR4, 0x1, URZ ;  /* 0x0000000104257890 */ /* 0x000fe4000fffe0ff */
[----:B------:R-:W-:Y:S01]  /*1a70*/  UIADD3 UR49, UPT, UPT, -UR4, URZ, URZ ;  /* 0x000000ff04317290 */ /* 0x000fe2000fffe1ff */
[----:B--234-:R-:W-:-:S11]  /*1a80*/  UMOV UR15, URZ ;  /* 0x000000ff000f7c82 */ /* 0x01cfd60008000000 */
.L_x_44:
[----:B------:R-:W-:Y:S01]  /*1a90*/  UISETP.NE.AND UP0, UPT, UR53, URZ, UPT ;  /* 0x000000ff3500728c */ /* 0x000fe2000bf05270 */
[----:B------:R-:W2:Y:S08]  /*1aa0*/  S2UR UR53, SR_CgaCtaId ;  /* 0x00000000003579c3 */ /* 0x000eb00000008800 */
[----:B-1----:R-:W-:Y:S05]  /*1ab0*/  BRA.U UP0, `(.L_x_23) ;  /* 0x0000000100347547 */ /* 0x002fea000b800000 */
[----:B------:R-:W3:Y:S01]  /*1ac0*/  S2R R0, SR_CgaCtaId ;  /* 0x0000000000007919 */ /* 0x000ee20000008800 */
[----:B------:R-:W-:Y:S02]  /*1ad0*/  MOV R3, 0x400 ;  /* 0x0000040000037802 */ /* 0x000fe40000000f00 */
[----:B------:R-:W-:Y:S02]  /*1ae0*/  SHF.L.U32 R2, R8, 0x1f, RZ ;  /* 0x0000001f08027819 */ /* 0x000fe400000006ff */
[----:B---3--:R-:W-:-:S05]  /*1af0*/  LEA R0, R0, R3, 0x18 ;  /* 0x0000000300007211 */ /* 0x008fca00078ec0ff */
[----:B------:R-:W-:-:S04]  /*1b00*/  IMAD R3, R9, 0x8, R0 ;  /* 0x0000000809037824 */ /* 0x000fc800078e0200 */
[----:B------:R-:W3:Y:S02]  /*1b10*/  SYNCS.PHASECHK.TRANS64.TRYWAIT P0, [R3+URZ+0x130], R2 ;  /* 0x00013002030075a7 */ /* 0x000ee400080011ff */
[----:B---3--:R-:W-:Y:S05]  /*1b20*/  @!P0 BRA `(.L_x_24) ;  /* 0x0000006800508947 */ /* 0x008fea0003800000 */
.L_x_139:
[----:B------:R-:W-:Y:S01]  /*1b30*/  VIADD R9, R9, 0x1 ;  /* 0x0000000109097836 */ /* 0x000fe20000000000 */
[----:B------:R3:W-:Y:S04]  /*1b40*/  SYNCS.ARRIVE.TRANS64.A1T0 RZ, [R3+URZ+0x120], RZ ;  /* 0x000120ff03ff79a7 */ /* 0x0007e800081000ff */
[----:B------:R-:W-:-:S04]  /*1b50*/  ISETP.NE.AND P0, PT, R9, 0x2, PT ;  /* 0x000000020900780c */ /* 0x000fc80003f05270 */
[----:B------:R-:W-:Y:S02]  /*1b60*/  SEL R9, R9, RZ, P0 ;  /* 0x000000ff09097207 */ /* 0x000fe40000000000 */
[----:B---3--:R-:W-:-:S04]  /*1b70*/  SEL R3, RZ, 0x1, P0 ;  /* 0x00000001ff037807 */ /* 0x008fc80000000000 */
[----:B------:R-:W-:-:S07]  /*1b80*/  LOP3.LUT R8, R8, R3, RZ, 0x3c, !PT ;  /* 0x0000000308087212 */ /* 0x000fce00078e3cff */
.L_x_23:
[----:B------:R-:W-:Y:S01]  /*1b90*/  UMOV UR14, 0x400 ;  /* 0x00000400000e7882 */ /* 0x000fe20000000000 */
[----:B------:R-:W-:Y:S01]  /*1ba0*/  SHF.L.U32 R0, R12, 0x1f, RZ ;  /* 0x0000001f0c007819 */ /* 0x000fe200000006ff */
[----:B--2---:R-:W-:Y:S02]  /*1bb0*/  ULEA UR14, UR53, UR14, 0x18 ;  /* 0x0000000e350e7291 */ /* 0x004fe4000f8ec0ff */
[----:B------:R-:W-:Y:S02]  /*1bc0*/  UISETP.GE.U32.AND UP0, UPT, UR54, 0x7f, UPT ;  /* 0x0000007f3600788c */ /* 0x000fe4000bf06070 */
[----:B------:R-:W-:Y:S02]  /*1bd0*/  ULEA UR4, UR15, UR14, 0x3 ;  /* 0x0000000e0f047291 */ /* 0x000fe4000f8e18ff */
[----:B------:R-:W-:Y:S01]  /*1be0*/  ULEA UR19, UR21, UR52, 0x6 ;  /* 0x0000003415137291 */ /* 0x000fe2000f8e30ff */
[----:B------:R-:W-:-:S06]  /*1bf0*/  UMOV UR13, URZ ;  /* 0x000000ff000d7c82 */ /* 0x000fcc0008000000 */
[----:B------:R2:W3:Y:S01]  /*1c00*/  SYNCS.PHASECHK.TRANS64.TRYWAIT P0, [UR4+0x40], R0 ;  /* 0x00004000ff0075a7 */ /* 0x0004e20008001104 */
[----:B------:R-:W-:-:S04]  /*1c10*/  ULEA.HI UR4, UR20, UR20, URZ, 0x1 ;  /* 0x0000001414047291 */ /* 0x000fc8000f8f08ff */
[----:B------:R-:W-:-:S04]  /*1c20*/  USHF.L.U32 UR4, UR4, 0x6, URZ ;  /* 0x0000000604047899 */ /* 0x000fc800080006ff */
[----:B------:R-:W-:-:S04]  /*1c30*/  ULOP3.LUT UR35, UR4, 0xffffff80, URZ, 0xc0, !UPT ;  /* 0xffffff8004237892 */ /* 0x000fc8000f8ec0ff */
[----:B------:R-:W-:Y:S01]  /*1c40*/  UIADD3 UR35, UPT, UPT, UR50, UR35, URZ ;  /* 0x0000002332237290 */ /* 0x000fe2000fffe0ff */
[----:B------:R-:W-:Y:S11]  /*1c50*/  BRA.U !UP0, `(.L_x_25) ;  /* 0x0000000108f87547 */ /* 0x000ff6000b800000 */
[----:B------:R-:W-:Y:S01]  /*1c60*/  UMOV UR21, UR49 ;  /* 0x0000003100157c82 */ /* 0x000fe20008000000 */
[----:B------:R-:W-:Y:S01]  /*1c70*/  UMOV UR4, UR15 ;  /* 0x0000000f00047c82 */ /* 0x000fe20008000000 */
[----:B------:R-:W-:-:S05]  /*1c80*/  UMOV UR26, 0x20 ;  /* 0x00000020001a7882 */ /* 0x000fca0000000000 */
.L_x_31:
[----:B------:R-:W-:Y:S01]  /*1c90*/  ULEA UR33, UR4, UR14, 0x3 ;  /* 0x0000000e04217291 */ /* 0x000fe2000f8e18ff */
[----:B------:R-:W-:Y:S01]  /*1ca0*/  @P3 MOV R2, 0xc000 ;  /* 0x0000c00000023802 */ /* 0x000fe20000000f00 */
[----:B-1-3--:R-:W-:Y:S10]  /*1cb0*/  @P0 BRA `(.L_x_26) ;  /* 0x00000000000c0947 */ /* 0x00aff40003800000 */
[----:B------:R-:W-:-:S04]  /*1cc0*/  SHF.L.U32 R3, R12, 0x1f, RZ ;  /* 0x0000001f0c037819 */ /* 0x000fc800000006ff */
[----:B------:R-:W3:Y:S02]  /*1cd0*/  SYNCS.PHASECHK.TRANS64.TRYWAIT P0, [UR33+0x40], R3 ;  /* 0x00004003ff0075a7 */ /* 0x000ee40008001121 */
[----:B---3--:R-:W-:Y:S05]  /*1ce0*/  @!P0 BRA `(.L_x_27) ;  /* 0x0000006400f48947 */ /* 0x008fea0003800000 */
.L_x_26:
[----:B------:R3:W-:Y:S01]  /*1cf0*/  @P3 SYNCS.ARRIVE.TRANS64 RZ, [UR33], R2 ;  /* 0x00000002ffff39a7 */ /* 0x0007e20008000021 */
[----:B------:R-:W-:Y:S02]  /*1d00*/  ULOP3.LUT UR5, UR31, 0x2, URZ, 0xfc, !UPT ;  /* 0x000000021f057892 */ /* 0x000fe4000f8efcff */
[----:B------:R-:W-:Y:S02]  /*1d10*/  UIADD3 UR21, UPT, UPT, UR21, 0x1, URZ ;  /* 0x0000000115157890 */ /* 0x000fe4000fffe0ff */
[----:B------:R-:W-:Y:S02]  /*1d20*/  UISETP.NE.AND UP0, UPT, UR5, 0x2, UPT ;  /* 0x000000020500788c */ /* 0x000fe4000bf05270 */
[----:B------:R-:W-:-:S07]  /*1d30*/  UISETP.NE.AND UP2, UPT, UR21, 0x1, UPT ;  /* 0x000000011500788c */ /* 0x000fce000bf45270 */
[----:B------:R-:W-:Y:S05]  /*1d40*/  BRA.U UP0, `(.L_x_28) ;  /* 0x0000000100047547 */ /* 0x000fea000b800000 */
[----:B-1----:R-:W-:Y:S05]  /*1d50*/  BPT.TRAP 0x1 ;  /* 0x000000040000795c */ /* 0x002fea0000300000 */
.L_x_28:
[----:B------:R-:W-:Y:S04]  /*1d60*/  BSSY.RECONVERGENT B0, `(.L_x_29) ;  /* 0x0000003000007945 */ /* 0x000fe80003800200 */
[----:B------:R-:W-:Y:S05]  /*1d70*/  @!P2 BRA `(.L_x_30) ;  /* 0x000000000004a947 */ /* 0x000fea0003800000 */
[----:B-1----:R-:W-:Y:S05]  /*1d80*/  BPT.TRAP 0x1 ;  /* 0x000000040000795c */ /* 0x002fea0000300000 */
.L_x_30:
[----:B-1----:R-:W-:Y:S05]  /*1d90*/  BSYNC.RECONVERGENT B0 ;  /* 0x0000000000007941 */ /* 0x002fea0003800200 */
.L_x_29:
[----:B------:R-:W-:Y:S02]  /*1da0*/  UIADD3 UR5, UPT, UPT, UR4, 0x1, URZ ;  /* 0x0000000104057890 */ /* 0x000fe4000fffe0ff */
[----:B------:R-:W-:Y:S02]  /*1db0*/  ULEA UR24, UR4, UR30, 0xc ;  /* 0x0000001e04187291 */ /* 0x000fe4000f8e60ff */
[----:B------:R-:W-:Y:S02]  /*1dc0*/  UISETP.NE.AND UP0, UPT, UR5, 0x8, UPT ;  /* 0x000000080500788c */ /* 0x000fe4000bf05270 */
[----:B------:R-:W-:Y:S02]  /*1dd0*/  ULEA UR24, UR24, UR14, 0x2 ;  /* 0x0000000e18187291 */ /* 0x000fe4000f8e10ff */
[----:B------:R-:W-:Y:S02]  /*1de0*/  USEL UR6, URZ, 0x1, UP0 ;  /* 0x00000001ff067887 */ /* 0x000fe40008000000 */
[----:B------:R-:W-:-:S02]  /*1df0*/  USEL UR15, UR5, URZ, UP0 ;  /* 0x000000ff050f7287 */ /* 0x000fc40008000000 */
[----:B------:R-:W-:Y:S02]  /*1e00*/  ULEA UR8, UR4, UR14, 0xd ;  /* 0x0000000e04087291 */ /* 0x000fe4000f8e68ff */
[----:B------:R-:W-:Y:S01]  /*1e10*/  ULEA UR5, UR15, UR14, 0x3 ;  /* 0x0000000e0f057291 */ /* 0x000fe2000f8e18ff */
[----:B------:R-:W-:Y:S01]  /*1e20*/  LOP3.LUT R12, R12, UR6, RZ, 0x3c, !PT ;  /* 0x000000060c0c7c12 */ /* 0x000fe2000f8e3cff */
[----:B------:R-:W-:Y:S02]  /*1e30*/  UIADD3 UR6, UP1, UPT, UR40, 0x80, URZ ;  /* 0x0000008028067890 */ /* 0x000fe4000ff3e0ff */
[----:B------:R-:W-:Y:S01]  /*1e40*/  UIADD3 UR4, UP0, UPT, UR40, 0x180, URZ ;  /* 0x0000018028047890 */ /* 0x000fe2000ff1e0ff */
[----:B--2---:R-:W-:Y:S01]  /*1e50*/  SHF.L.U32 R0, R12, 0x1f, RZ ;  /* 0x0000001f0c007819 */ /* 0x004fe200000006ff */
[----:B------:R-:W-:Y:S02]  /*1e60*/  UIADD3 UR34, UPT, UPT, UR26, -0x20, URZ ;  /* 0xffffffe01a227890 */ /* 0x000fe4000fffe0ff */
[----:B------:R-:W-:Y:S01]  /*1e70*/  ULOP3.LUT UR33, UR33, 0xfefffff8, URZ, 0xc0, !UPT ;  /* 0xfefffff821217892 */ /* 0x000fe2000f8ec0ff */
[----:B------:R4:W1:Y:S01]  /*1e80*/  SYNCS.PHASECHK.TRANS64.TRYWAIT P0, [UR5+0x40], R0 ;  /* 0x00004000ff0075a7 */ /* 0x0008620008001105 */
[----:B------:R-:W-:-:S02]  /*1e90*/  UIADD3.X UR7, UPT, UPT, URZ, UR41, URZ, UP1, !UPT ;  /* 0x00000029ff077290 */ /* 0x000fc40008ffe4ff */
[----:B------:R-:W-:Y:S02]  /*1ea0*/  UIADD3 UR32, UPT, UPT, UR24, 0x6400, URZ ;  /* 0x0000640018207890 */ /* 0x000fe4000fffe0ff */
[----:B------:R-:W-:Y:S02]  /*1eb0*/  UPRMT UR13, URZ, 0x5410, UR29 ;  /* 0x00005410ff0d7896 */ /* 0x000fe4000800001d */
[----:B------:R-:W-:Y:S02]  /*1ec0*/  UIADD3 UR24, UPT, UPT, UR24, 0x8400, URZ ;  /* 0x0000840018187890 */ /* 0x000fe4000fffe0ff */
[----:B------:R-:W-:Y:S02]  /*1ed0*/  UIADD3.X UR5, UPT, UPT, URZ, UR41, URZ, UP0, !UPT ;  /* 0x00000029ff057290 */ /* 0x000fe400087fe4ff */
[----:B------:R-:W-:Y:S02]  /*1ee0*/  UIADD3 UR16, UPT, UPT, UR8, 0x26400, URZ ;  /* 0x0002640008107890 */ /* 0x000fe4000fffe0ff */
[----:B------:R-:W-:Y:S01]  /*1ef0*/  UIADD3 UR8, UPT, UPT, UR8, 0x27400, URZ ;  /* 0x0002740008087890 */ /* 0x000fe2000fffe0ff */
[----:B------:R-:W-:Y:S01]  /*1f00*/  UMOV UR22, 0x0 ;  /* 0x0000000000167882 */ /* 0x000fe20000000000 */
[----:B------:R-:W-:Y:S01]  /*1f10*/  UMOV UR23, 0x10000000 ;  /* 0x1000000000177882 */ /* 0x000fe20000000000 */
[----:B------:R-:W-:Y:S01]  /*1f20*/  UMOV UR27, UR35 ;  /* 0x00000023001b7c82 */ /* 0x000fe20008000000 */
[----:B------:R-:W-:Y:S01]  /*1f30*/  UMOV UR28, UR36 ;  /* 0x00000024001c7c82 */ /* 0x000fe20008000000 */
[----:B------:R-:W-:Y:S01]  /*1f40*/  UMOV UR25, UR33 ;  /* 0x0000002100197c82 */ /* 0x000fe20008000000 */
[----:B------:R-:W-:Y:S01]  /*1f50*/  UMOV UR20, UR36 ;  /* 0x0000002400147c82 */ /* 0x000fe20008000000 */
[----:B------:R-:W-:Y:S01]  /*1f60*/  UMOV UR17, UR33 ;  /* 0x0000002100117c82 */ /* 0x000fe20008000000 */
[----:B------:R-:W-:Y:S01]  /*1f70*/  UMOV UR18, UR34 ;  /* 0x0000002200127c82 */ /* 0x000fe20008000000 */
[----:B------:R-:W-:Y:S01]  /*1f80*/  UTMALDG.3D.MULTICAST.2CTA [UR32], [UR6], UR13, desc[UR22] ;  /* 0x00001620060073b4 */ /* 0x000fe2000821180d */
[----:B------:R-:W-:Y:S01]  /*1f90*/  UMOV UR10, UR26 ;  /* 0x0000001a000a7c82 */ /* 0x000fe20008000000 */
[----:B------:R-:W-:Y:S01]  /*1fa0*/  UMOV UR11, UR19 ;  /* 0x00000013000b7c82 */ /* 0x000fe20008000000 */
[----:B------:R-:W-:Y:S01]  /*1fb0*/  UMOV UR12, UR36 ;  /* 0x00000024000c7c82 */ /* 0x000fe20008000000 */
[----:B------:R-:W-:Y:S01]  /*1fc0*/  UMOV UR9, UR33 ;  /* 0x0000002100097c82 */ /* 0x000fe20008000000 */
[----:B------:R2:W-:Y:S01]  /*1fd0*/  UTMALDG.3D.MULTICAST.2CTA [UR24], [UR6], UR13, desc[UR22] ;  /* 0x00001618060073b4 */ /* 0x0005e2000821180d */
[----:B------:R-:W-:Y:S01]  /*1fe0*/  UTMALDG.3D.2CTA [UR16], [UR4], desc[UR22] ;  /* 0x00001610040075b4 */ /* 0x000fe20008211000 */
[----:B------:R3:W-:Y:S01]  /*1ff0*/  UTMALDG.3D.2CTA [UR8], [UR4], desc[UR22] ;  /* 0x00001608040075b4 */ /* 0x0007e20008211000 */
[----:B--2---:R-:W-:Y:S01]  /*2000*/  UIADD3 UR26, UPT, UPT, UR26, 0x40, URZ ;  /* 0x000000401a1a7890 */ /* 0x004fe2000fffe0ff */
[----:B------:R-:W-:Y:S01]  /*2010*/  UMOV UR13, UR37 ;  /* 0x00000025000d7c82 */ /* 0x000fe20008000000 */
[----:B---3--:R-:W-:Y:S01]  /*2020*/  UMOV UR4, UR15 ;  /* 0x0000000f00047c82 */ /* 0x008fe20008000000 */
[----:B----4-:R-:W-:Y:S09]  /*2030*/  BRA.U UP2, `(.L_x_31) ;  /* 0xfffffffd02147547 */ /* 0x010ff2000b83ffff */
.L_x_25:
[----:B------:R-:W-:Y:S01]  /*2040*/  ULEA UR4, UR15, UR14, 0x3 ;  /* 0x0000000e0f047291 */ /* 0x000fe2000f8e18ff */
[----:B--2---:R-:W-:Y:S01]  /*2050*/  SHF.L.U32 R0, R12, 0x1f, RZ ;  /* 0x0000001f0c007819 */ /* 0x004fe200000006ff */
[----:B------:R-:W-:Y:S01]  /*2060*/  @!P1 SYNCS.ARRIVE.TRANS64.A1T0 RZ, [UR14+0xb8], RZ ;  /* 0x0000b8ffffff99a7 */ /* 0x000fe2000810000e */
[----:B------:R-:W-:-:S06]  /*2070*/  UISETP.GT.AND UP0, UPT, UR48, UR47, UPT ;  /* 0x0000002f3000728c */ /* 0x000fcc000bf04270 */
[----:B------:R2:W4:Y:S03]  /*2080*/  SYNCS.PHASECHK.TRANS64.TRYWAIT P1, [UR4+0x40], R0 ;  /* 0x00004000ff0075a7 */ /* 0x0005260008021104 */
[----:B------:R-:W-:Y:S05]  /*2090*/  BRA.U !UP0, `(.L_x_32) ;  /* 0x0000000508047547 */ /* 0x000fea000b800000 */
[----:B------:R-:W-:Y:S01]  /*20a0*/  UIADD3 UR21, UPT, UPT, UR51, UR13, URZ ;  /* 0x0000000d33157290 */ /* 0x000fe2000fffe0ff */
[----:B------:R-:W-:-:S11]  /*20b0*/  UMOV UR6, UR15 ;  /* 0x0000000f00067c82 */ /* 0x000fd60008000000 */
.L_x_40:
[----:B------:R-:W-:Y:S01]  /*20c0*/  ULEA UR7, UR6, UR14, 0x3 ;  /* 0x0000000e06077291 */ /* 0x000fe2000f8e18ff */
[----:B----4-:R-:W-:Y:S01]  /*20d0*/  @P3 MOV R2, 0xc000 ;  /* 0x0000c00000023802 */ /* 0x010fe20000000f00 */
[----:B-12-4-:R-:W-:Y:S10]  /*20e0*/  @P1 BRA `(.L_x_33) ;  /* 0x00000000000c1947 */ /* 0x016ff40003800000 */
[----:B------:R-:W-:-:S04]  /*20f0*/  SHF.L.U32 R3, R12, 0x1f, RZ ;  /* 0x0000001f0c037819 */ /* 0x000fc800000006ff */
[----:B-1-3--:R-:W1:Y:S02]  /*2100*/  SYNCS.PHASECHK.TRANS64.TRYWAIT P0, [UR7+0x40], R3 ;  /* 0x00004003ff0075a7 */ /* 0x00ae640008001107 */
[----:B-1----:R-:W-:Y:S05]  /*2110*/  @!P0 BRA `(.L_x_34) ;  /* 0x0000006400008947 */ /* 0x002fea0003800000 */
.L_x_33:
[----:B------:R4:W-:Y:S01]  /*2120*/  @P3 SYNCS.ARRIVE.TRANS64 RZ, [UR7], R2 ;  /* 0x00000002ffff39a7 */ /* 0x0009e20008000007 */
[----:B------:R-:W-:-:S04]  /*2130*/  ULOP3.LUT UR4, UR31, 0x2, URZ, 0xfc, !UPT ;  /* 0x000000021f047892 */ /* 0x000fc8000f8efcff */
[----:B------:R-:W-:-:S09]  /*2140*/  UISETP.NE.AND UP0, UPT, UR4, 0x2, UPT ;  /* 0x000000020400788c */ /* 0x000fd2000bf05270 */
[----:B------:R-:W-:Y:S05]  /*2150*/  BRA.U UP0, `(.L_x_35) ;  /* 0x0000000100047547 */ /* 0x000fea000b800000 */
[----:B-1----:R-:W-:Y:S05]  /*2160*/  BPT.TRAP 0x1 ;  /* 0x000000040000795c */ /* 0x002fea0000300000 */
.L_x_35:
[----:B------:R-:W-:Y:S04]  /*2170*/  BSSY.RECONVERGENT B0, `(.L_x_36) ;  /* 0x0000003000007945 */ /* 0x000fe80003800200 */
[----:B------:R-:W-:Y:S05]  /*2180*/  @!P2 BRA `(.L_x_37) ;  /* 0x000000000004a947 */ /* 0x000fea0003800000 */
[----:B-1----:R-:W-:Y:S05]  /*2190*/  BPT.TRAP 0x1 ;  /* 0x000000040000795c */ /* 0x002fea0000300000 */
.L_x_37:
[----:B-1----:R-:W-:Y:S05]  /*21a0*/  BSYNC.RECONVERGENT B0 ;  /* 0x0000000000007941 */ /* 0x002fea0003800200 */
.L_x_36:
[----:B------:R-:W-:Y:S01]  /*21b0*/  UIADD3 UR4, UPT, UPT, UR6, 0x1, URZ ;  /* 0x0000000106047890 */ /* 0x000fe2000fffe0ff */
[----:B------:R-:W-:Y:S01]  /*21c0*/  BSSY.RECONVERGENT B0, `(.L_x_38) ;  /* 0x000002a000007945 */ /* 0x000fe20003800200 */
[----:B---3--:R-:W-:Y:S02]  /*21d0*/  ELECT P0, URZ, PT ;  /* 0x0000000000ff782f */ /* 0x008fe40003800000 */
[----:B------:R-:W-:-:S04]  /*21e0*/  UISETP.NE.AND UP0, UPT, UR4, 0x8, UPT ;  /* 0x000000080400788c */ /* 0x000fc8000bf05270 */
[----:B------:R-:W-:Y:S02]  /*21f0*/  USEL UR5, URZ, 0x1, UP0 ;  /* 0x00000001ff057887 */ /* 0x000fe40008000000 */
[----:B------:R-:W-:-:S04]  /*2200*/  USEL UR15, UR4, URZ, UP0 ;  /* 0x000000ff040f7287 */ /* 0x000fc80008000000 */
[----:B------:R-:W-:Y:S01]  /*2210*/  ULEA UR4, UR15, UR14, 0x3 ;  /* 0x0000000e0f047291 */ /* 0x000fe2000f8e18ff */
[----:B------:R-:W-:-:S04]  /*2220*/  LOP3.LUT R12, R12, UR5, RZ, 0x3c, !PT ;  /* 0x000000050c0c7c12 */ /* 0x000fc8000f8e3cff */
[----:B--2---:R-:W-:-:S04]  /*2230*/  SHF.L.U32 R0, R12, 0x1f, RZ ;  /* 0x0000001f0c007819 */ /* 0x004fc800000006ff */
[----:B------:R1:W2:Y:S01]  /*2240*/  SYNCS.PHASECHK.TRANS64.TRYWAIT P1, [UR4+0x40], R0 ;  /* 0x00004000ff0075a7 */ /* 0x0002a20008021104 */
[----:B------:R-:W-:Y:S05]  /*2250*/  @!P0 BRA `(.L_x_39) ;  /* 0x0000000000808947 */ /* 0x000fea0003800000 */
[----:B------:R-:W-:Y:S02]  /*2260*/  ULEA UR24, UR6, UR30, 0xc ;  /* 0x0000001e06187291 */ /* 0x000fe4000f8e60ff */
[----:B------:R-:W-:Y:S02]  /*2270*/  UIADD3 UR4, UP1, UPT, UR40, 0x80, URZ ;  /* 0x0000008028047890 */ /* 0x000fe4000ff3e0ff */
[----:B------:R-:W-:Y:S02]  /*2280*/  ULEA UR24, UR24, UR14, 0x2 ;  /* 0x0000000e18187291 */ /* 0x000fe4000f8e10ff */
[----:B------:R-:W-:Y:S02]  /*2290*/  USHF.L.U32 UR34, UR13, 0x6, URZ ;  /* 0x000000060d227899 */ /* 0x000fe400080006ff */
[----:B------:R-:W-:Y:S02]  /*22a0*/  ULEA UR8, UR6, UR14, 0xd ;  /* 0x0000000e06087291 */ /* 0x000fe4000f8e68ff */
[----:B------:R-:W-:-:S02]  /*22b0*/  UIADD3 UR22, UP0, UPT, UR40, 0x180, URZ ;  /* 0x0000018028167890 */ /* 0x000fc4000ff1e0ff */
[----:B------:R-:W-:Y:S02]  /*22c0*/  ULOP3.LUT UR33, UR7, 0xfefffff8, URZ, 0xc0, !UPT ;  /* 0xfefffff807217892 */ /* 0x000fe4000f8ec0ff */
[----:B------:R-:W-:Y:S02]  /*22d0*/  UIADD3.X UR5, UPT, UPT, URZ, UR41, URZ, UP1, !UPT ;  /* 0x00000029ff057290 */ /* 0x000fe40008ffe4ff */
[----:B------:R-:W-:Y:S02]  /*22e0*/  UIADD3 UR32, UPT, UPT, UR24, 0x6400, URZ ;  /* 0x0000640018207890 */ /* 0x000fe4000fffe0ff */
[----:B------:R-:W-:Y:S02]  /*22f0*/  UPRMT UR10, URZ, 0x5410, UR29 ;  /* 0x00005410ff0a7896 */ /* 0x000fe4000800001d */
[----:B------:R-:W-:Y:S02]  /*2300*/  UIADD3 UR26, UPT, UPT, UR34, 0x20, URZ ;  /* 0x00000020221a7890 */ /* 0x000fe4000fffe0ff */
[----:B------:R-:W-:-:S02]  /*2310*/  UIADD3 UR24, UPT, UPT, UR24, 0x8400, URZ ;  /* 0x0000840018187890 */ /* 0x000fc4000fffe0ff */
        /* <DEDUP_REMOVED lines=13> */
[----:B------:R-:W-:Y:S01]  /*23f0*/  UMOV UR12, UR36 ;  /* 0x00000024000c7c82 */ /* 0x000fe20008000000 */
[----:B------:R-:W-:Y:S01]  /*2400*/  UMOV UR9, UR33 ;  /* 0x0000002100097c82 */ /* 0x000fe20008000000 */
[----:B------:R3:W-:Y:S01]  /*2410*/  UTMALDG.3D.MULTICAST.2CTA [UR24], [UR4], UR10, desc[UR38] ;  /* 0x00002618040073b4 */ /* 0x0007e2000821180a */
[----:B------:R1:W-:Y:S01]  /*2420*/  UTMALDG.3D.2CTA [UR16], [UR22], desc[UR38] ;  /* 0x00002610160075b4 */ /* 0x0003e20008211000 */
[----:B---3--:R-:W-:-:S02]  /*2430*/  UMOV UR10, UR26 ;  /* 0x0000001a000a7c82 */ /* 0x008fc40008000000 */
[----:B------:R1:W-:Y:S02]  /*2440*/  UTMALDG.3D.2CTA [UR8], [UR22], desc[UR38] ;  /* 0x00002608160075b4 */ /* 0x0003e40008211000 */
[----:B-1----:R-:W-:Y:S01]  /*2450*/  NOP ;  /* 0x0000000000007918 */ /* 0x002fe20000000000 */
.L_x_39:
[----:B------:R-:W-:Y:S05]  /*2460*/  BSYNC.RECONVERGENT B0 ;  /* 0x0000000000007941 */ /* 0x000fea0003800200 */
.L_x_38:
[----:B------:R-:W-:Y:S01]  /*2470*/  UIADD3 UR13, UPT, UPT, UR13, 0x1, URZ ;  /* 0x000000010d0d7890 */ /* 0x000fe2000fffe0ff */
[----:B------:R-:W-:-:S03]  /*2480*/  UMOV UR6, UR15 ;  /* 0x0000000f00067c82 */ /* 0x000fc60008000000 */
[----:B------:R-:W-:-:S09]  /*2490*/  UISETP.NE.AND UP0, UPT, UR13, UR21, UPT ;  /* 0x000000150d00728c */ /* 0x000fd2000bf05270 */
[----:B------:R-:W-:Y:S05]  /*24a0*/  BRA.U UP0, `(.L_x_40) ;  /* 0xfffffffd00047547 */ /* 0x000fea000b83ffff */
.L_x_32:
[C---:B------:R-:W-:Y:S01]  /*24b0*/  LEA R3, R11.reuse, UR14, 0x3 ;  /* 0x0000000e0b037c11 */ /* 0x040fe2000f8e18ff */
[----:B------:R-:W-:Y:S01]  /*24c0*/  NOP ;  /* 0x0000000000007918 */ /* 0x000fe20000000000 */
[----:B-12---:R-:W-:Y:S02]  /*24d0*/  SHF.L.U32 R0, R10, 0x1f, RZ ;  /* 0x0000001f0a007819 */ /* 0x006fe400000006ff */
[----:B------:R-:W-:Y:S02]  /*24e0*/  LEA R5, R11, UR14, 0x4 ;  /* 0x0000000e0b057c11 */ /* 0x000fe4000f8e20ff */
[----:B---3--:R-:W1:Y:S02]  /*24f0*/  SYNCS.PHASECHK.TRANS64.TRYWAIT P0, [R3+URZ+0xc0], R0 ;  /* 0x0000c000030075a7 */ /* 0x008e6400080011ff */
[----:B-1----:R-:W-:Y:S05]  /*2500*/  @!P0 BRA `(.L_x_41) ;  /* 0x00000060001c8947 */ /* 0x002fea0003800000 */
.L_x_142:
[----:B------:R-:W2:Y:S01]  /*2510*/  LDS.128 R4, [R5+0x150] ;  /* 0x0001500005047984 */ /* 0x000ea20000000c00 */
[----:B------:R-:W-:Y:S01]  /*2520*/  UISETP.GE.AND UP0, UPT, UR42, 0x1, UPT ;  /* 0x000000012a00788c */ /* 0x000fe2000bf06270 */
[----:B------:R-:W-:Y:S01]  /*2530*/  @!PT LDS RZ, [RZ] ;  /* 0x00000000fffff984 */ /* 0x000fe20000000800 */
[----:B------:R-:W-:Y:S01]  /*2540*/  @!PT LDS RZ, [RZ] ;  /* 0x00000000fffff984 */ /* 0x000fe20000000800 */
[----:B------:R-:W-:Y:S01]  /*2550*/  @!PT LDS RZ, [RZ] ;  /* 0x00000000fffff984 */ /* 0x000fe20000000800 */
[----:B------:R-:W-:Y:S01]  /*2560*/  @!PT LDS RZ, [RZ] ;  /* 0x00000000fffff984 */ /* 0x000fe20000000800 */
[----:B------:R3:W-:Y:S06]  /*2570*/  MEMBAR.ALL.CTA ;  /* 0x0000000000007992 */ /* 0x0007ec0000008000 */
[----:B---3--:R-:W3:Y:S01]  /*2580*/  FENCE.VIEW.ASYNC.S ;  /* 0x00000000000073c6 */ /* 0x008ee20000000000 */
[----:B--2---:R-:W-:-:S13]  /*2590*/  LOP3.LUT P0, RZ, R6, 0x1, RZ, 0xc0, !PT ;  /* 0x0000000106ff7812 */ /* 0x004fda000780c0ff */
[----:B---3--:R-:W-:Y:S01]  /*25a0*/  VOTEU.ANY UP1, P0 ;  /* 0x0000000000ff7886 */ /* 0x008fe20000020100 */
[----:B------:R-:W-:-:S13]  /*25b0*/  PLOP3.LUT P0, PT, PT, PT, UP1, 0x80, 0x8 ;  /* 0x000000000008781c */ /* 0x000fda0003f0f018 */
[----:B-1----:R-:W-:Y:S02]  /*25c0*/  @P0 LOP3.LUT R0, R5, 0xffff, RZ, 0xc0, !PT ;  /* 0x0000ffff05000812 */ /* 0x002fe400078ec0ff */
[----:B----4-:R-:W-:Y:S02]  /*25d0*/  @P0 MOV R2, R4 ;  /* 0x0000000400020202 */ /* 0x010fe40000000f00 */
[----:B------:R-:W-:Y:S01]  /*25e0*/  @P0 R2UR UR5, R0 ;  /* 0x00000000000502ca */ /* 0x000fe200000e0000 */
[----:B------:R-:W-:Y:S01]  /*25f0*/  VIADD R0, R3, 0xd0 ;  /* 0x000000d003007836 */ /* 0x000fe20000000000 */
[----:B------:R-:W-:Y:S02]  /*2600*/  @P0 SHF.R.U32.HI R4, RZ, 0x10, R5 ;  /* 0x00000010ff040819 */ /* 0x000fe40000011605 */
[----:B------:R-:W-:Y:S02]  /*2610*/  @P0 R2UR UR6, R2 ;  /* 0x00000000020602ca */ /* 0x000fe400000e0000 */
[----:B------:R-:W-:-:S02]  /*2620*/  PRMT R0, RZ, 0x654, R0 ;  /* 0x00000654ff007816 */ /* 0x000fc40000000000 */
[----:B------:R-:W-:Y:S02]  /*2630*/  @P0 R2UR UR4, R4 ;  /* 0x00000000040402ca */ /* 0x000fe400000e0000 */
[----:B------:R1:W-:Y:S03]  /*2640*/  SYNCS.ARRIVE.TRANS64.RED.A1T0 RZ, [R0+URZ], RZ ;  /* 0x000000ff00ff79a7 */ /* 0x0003e600081004ff */
[----:B------:R-:W-:-:S04]  /*2650*/  @UP1 UMOV UR43, UR5 ;  /* 0x00000005002b1c82 */ /* 0x000fc80008000000 */
[----:B------:R-:W-:-:S04]  /*2660*/  @UP1 UMOV UR44, UR6 ;  /* 0x00000006002c1c82 */ /* 0x000fc80008000000 */
[----:B------:R-:W-:Y:S01]  /*2670*/  @UP1 UMOV UR36, UR4 ;  /* 0x0000000400241c82 */ /* 0x000fe20008000000 */
[----:B------:R-:W-:Y:S05]  /*2680*/  BRA.U !UP0, `(.L_x_42) ;  /* 0x0000000108d47547 */ /* 0x000fea000b800000 */
[----:B------:R-:W2:Y:S01]  /*2690*/  LDCU.128 UR16, c[0x0][0xb10] ;  /* 0x00016200ff1077ac */ /* 0x000ea20008000c00 */
[----:B------:R-:W3:Y:S01]  /*26a0*/  LDCU UR23, c[0x0][0xb20] ;  /* 0x00016400ff1777ac */ /* 0x000ee20008000800 */
[----:B------:R-:W4:Y:S01]  /*26b0*/  LDCU UR22, c[0x0][0xb0c] ;  /* 0x00016180ff1677ac */ /* 0x000f220008000800 */
[----:B------:R-:W1:Y:S01]  /*26c0*/  LDCU.64 UR8, c[0x0][0xb28] ;  /* 0x00016500ff0877ac */ /* 0x000e620008000a00 */
[----:B------:R-:W-:Y:S02]  /*26d0*/  UISETP.NE.AND UP3, UPT, UR42, 0x1, UPT ;  /* 0x000000012a00788c */ /* 0x000fe4000bf65270 */
[----:B--2---:R-:W-:Y:S02]  /*26e0*/  UIMAD.WIDE.U32 UR6, UR45, UR19, URZ ;  /* 0x000000132d0672a5 */ /* 0x004fe4000f8e00ff */
[----:B------:R-:W-:Y:S02]  /*26f0*/  UIMAD.WIDE.U32 UR4, UR46, UR16, URZ ;  /* 0x000000102e0472a5 */ /* 0x000fe4000f8e00ff */
[----:B------:R-:W-:-:S02]  /*2700*/  UISETP.NE.AND UP0, UPT, UR18, 0x1, UPT ;  /* 0x000000011200788c */ /* 0x000fc4000bf05270 */
[----:B------:R-:W-:Y:S01]  /*2710*/  UIMAD.WIDE.U32 UR20, UR43, UR19, URZ ;  /* 0x000000132b1472a5 */ /* 0x000fe2000f8e00ff */
[----:B------:R-:W-:Y:S02]  /*2720*/  UMOV UR6, UR7 ;  /* 0x0000000700067c82 */ /* 0x000fe40008000000 */
[----:B------:R-:W-:Y:S01]  /*2730*/  UMOV UR4, UR5 ;  /* 0x0000000500047c82 */ /* 0x000fe20008000000 */
[----:B---3--:R-:W-:Y:S02]  /*2740*/  USHF.R.U32.HI UR6, URZ, UR23, UR6 ;  /* 0x00000017ff067299 */ /* 0x008fe40008011606 */
[----:B----4-:R-:W-:Y:S02]  /*2750*/  UISETP.NE.AND UP2, UPT, UR22, 0x1, UPT ;  /* 0x000000011600788c */ /* 0x010fe4000bf45270 */
[----:B------:R-:W-:Y:S02]  /*2760*/  USHF.R.U32.HI UR4, URZ, UR17, UR4 ;  /* 0x00000011ff047299 */ /* 0x000fe40008011604 */
[----:B------:R-:W-:-:S02]  /*2770*/  USEL UR5, UR45, UR6, !UP0 ;  /* 0x000000062d057287 */ /* 0x000fc4000c000000 */
[----:B------:R-:W-:Y:S02]  /*2780*/  USEL UR6, UR46, UR4, !UP2 ;  /* 0x000000042e067287 */ /* 0x000fe4000d000000 */
[----:B-1----:R-:W-:Y:S01]  /*2790*/  UIMAD.WIDE.U32 UR10, UR5, UR8, URZ ;  /* 0x00000008050a72a5 */ /* 0x002fe2000f8e00ff */
[----:B------:R-:W-:Y:S01]  /*27a0*/  UMOV UR4, UR21 ;  /* 0x0000001500047c82 */ /* 0x000fe20008000000 */
[----:B------:R-:W-:Y:S02]  /*27b0*/  UIMAD.WIDE.U32 UR12, UR44, UR16, URZ ;  /* 0x000000102c0c72a5 */ /* 0x000fe4000f8e00ff */
[----:B------:R-:W-:-:S03]  /*27c0*/  UIMAD.WIDE.U32 UR20, UR6, UR8, URZ ;  /* 0x00000008061472a5 */ /* 0x000fc6000f8e00ff */
[----:B------:R-:W-:Y:S01]  /*27d0*/  UMOV UR10, UR11 ;  /* 0x0000000b000a7c82 */ /* 0x000fe20008000000 */
[----:B------:R-:W-:Y:S02]  /*27e0*/  USHF.R.U32.HI UR4, URZ, UR23, UR4 ;  /* 0x00000017ff047299 */ /* 0x000fe40008011604 */
[----:B------:R-:W-:Y:S01]  /*27f0*/  @UP3 USHF.R.U32.HI UR5, URZ, UR9, UR10 ;  /* 0x00000009ff053299 */ /* 0x000fe2000801160a */
[----:B------:R-:W-:Y:S01]  /*2800*/  UMOV UR12, UR13 ;  /* 0x0000000d000c7c82 */ /* 0x000fe20008000000 */
[----:B------:R-:W-:Y:S01]  /*2810*/  UMOV UR20, UR21 ;  /* 0x0000001500147c82 */ /* 0x000fe20008000000 */
[----:B------:R-:W-:Y:S02]  /*2820*/  USHF.R.U32.HI UR17, URZ, UR17, UR12 ;  /* 0x00000011ff117299 */ /* 0x000fe4000801160c */
[----:B------:R-:W-:Y:S02]  /*2830*/  USEL UR4, UR43, UR4, !UP0 ;  /* 0x000000042b047287 */ /* 0x000fe4000c000000 */
[----:B------:R-:W-:-:S02]  /*2840*/  @UP3 USHF.R.U32.HI UR6, URZ, UR9, UR20 ;  /* 0x00000009ff063299 */ /* 0x000fc40008011614 */
[----:B------:R-:W-:Y:S02]  /*2850*/  UIMAD UR7, UR42, UR5, URZ ;  /* 0x000000052a0772a4 */ /* 0x000fe4000f8e02ff */
[----:B------:R-:W-:Y:S02]  /*2860*/  USEL UR5, UR44, UR17, !UP2 ;  /* 0x000000112c057287 */ /* 0x000fe4000d000000 */
[----:B------:R-:W-:Y:S02]  /*2870*/  UIMAD UR10, UR42, UR6, URZ ;  /* 0x000000062a0a72a4 */ /* 0x000fe4000f8e02ff */
[----:B------:R-:W-:Y:S02]  /*2880*/  UISETP.GE.AND UP0, UPT, UR4, UR7, UPT ;  /* 0x000000070400728c */ /* 0x000fe4000bf06270 */
[----:B------:R-:W-:Y:S02]  /*2890*/  UIMAD.WIDE.U32 UR12, UR4, UR8, URZ ;  /* 0x00000008040c72a5 */ /* 0x000fe4000f8e00ff */
[----:B------:R-:W-:-:S02]  /*28a0*/  UISETP.GE.OR UP0, UPT, UR5, UR10, UP0 ;  /* 0x0000000a0500728c */ /* 0x000fc40008706670 */
        /* <DEDUP_REMOVED lines=19> */
.L_x_42:
[----:B------:R-:W2:Y:S02]  /*29e0*/  LDCU UR4, c[0x0][0xb30] ;  /* 0x00016600ff0477ac */ /* 0x000ea40008000800 */
[----:B--2---:R-:W-:-:S09]  /*29f0*/  UISETP.NE.AND UP0, UPT, UR4, 0x1, UPT ;  /* 0x000000010400788c */ /* 0x004fd2000bf05270 */
        /* <DEDUP_REMOVED lines=14> */
[----:B------:R-:W-:Y:S02]  /*2ae0*/  UIADD3 UR6, UPT, UPT, UR5, -UR4, URZ ;  /* 0x8000000405067290 */ /* 0x000fe4000fffe0ff */
[----:B------:R-:W-:Y:S02]  /*2af0*/  UIADD3 UR4, UPT, UPT, -UR5, UR4, URZ ;  /* 0x0000000405047290 */ /* 0x000fe4000fffe1ff */
[----:B------:R-:W-:Y:S02]  /*2b00*/  UIMAD UR43, UR6, UR10, UR43 ;  /* 0x0000000a062b72a4 */ /* 0x000fe4000f8e022b */
[----:B------:R-:W-:-:S12]  /*2b10*/  UIMAD UR44, UR4, UR12, UR44 ;  /* 0x0000000c042c72a4 */ /* 0x000fd8000f8e022c */
.L_x_43:
[----:B------:R-:W-:Y:S01]  /*2b20*/  VIADD R11, R11, 0x1 ;  /* 0x000000010b0b7836 */ /* 0x000fe20000000000 */
[----:B------:R-:W-:Y:S02]  /*2b30*/  R2UR UR5, R63 ;  /* 0x000000003f0572ca */ /* 0x000fe400000e0000 */
[----:B------:R-:W-:Y:S02]  /*2b40*/  R2UR UR4, R62 ;  /* 0x000000003e0472ca */ /* 0x000fe400000e0000 */
[C---:B------:R-:W-:Y:S02]  /*2b50*/  ISETP.NE.AND P0, PT, R11.reuse, 0x2, PT ;  /* 0x000000020b00780c */ /* 0x040fe40003f05270 */
[----:B------:R-:W-:Y:S02]  /*2b60*/  PLOP3.LUT P1, PT, PT, PT, PT, 0x80, 0x8 ;  /* 0x000000000008781c */ /* 0x000fe40003f2f070 */
[----:B------:R-:W-:Y:S02]  /*2b70*/  SEL R3, RZ, 0x1, P0 ;  /* 0x00000001ff037807 */ /* 0x000fe40000000000 */
[----:B------:R-:W-:-:S02]  /*2b80*/  SEL R11, R11, RZ, P0 ;  /* 0x000000ff0b0b7207 */ /* 0x000fc40000000000 */
[----:B------:R-:W-:Y:S01]  /*2b90*/  LOP3.LUT R10, R10, R3, RZ, 0x3c, !PT ;  /* 0x000000030a0a7212 */ /* 0x000fe200078e3cff */
[----:B------:R-:W-:Y:S02]  /*2ba0*/  UIADD3 UR20, UPT, UPT, UR44, UR5, URZ ;  /* 0x000000052c147290 */ /* 0x000fe4000fffe0ff */
[----:B------:R-:W-:Y:S01]  /*2bb0*/  UIADD3 UR21, UPT, UPT, UR43, UR4, URZ ;  /* 0x000000042b157290 */ /* 0x000fe2000fffe0ff */
[----:B------:R-:W-:Y:S11]  /*2bc0*/  BRA.U UP1, `(.L_x_44) ;  /* 0xffffffed01b07547 */ /* 0x000ff6000b83ffff */
[----:B------:R-:W-:Y:S01]  /*2bd0*/  UIADD3 UR14, UPT, UPT, UR14, 0x40, URZ ;  /* 0x000000400e0e7890 */ /* 0x000fe2000fffe0ff */
[----:B------:R-:W-:-:S03]  /*2be0*/  SHF.L.U32 R3, R12, 0x1f, RZ ;  /* 0x0000001f0c037819 */ /* 0x000fc600000006ff */
[----:B------:R-:W-:-:S09]  /*2bf0*/  ULEA UR4, UR15, UR14, 0x3 ;  /* 0x0000000e0f047291 */ /* 0x000fd2000f8e18ff */
[----:B------:R-:W2:Y:S02]  /*2c00*/  SYNCS.PHASECHK.TRANS64.TRYWAIT P0, [UR4], R3 ;  /* 0x00000003ff0075a7 */ /* 0x000ea40008001104 */
[----:B--2---:R-:W-:Y:S05]  /*2c10*/  @!P0 BRA `(.L_x_45) ;  /* 0x00000058006c8947 */ /* 0x004fea0003800000 */
.L_x_144:
[----:B------:R-:W-:-:S04]  /*2c20*/  UIADD3 UR4, UPT, UPT, UR15, 0x1, URZ ;  /* 0x000000010f047890 */ /* 0x000fc8000fffe0ff */
[----:B------:R-:W-:-:S04]  /*2c30*/  UISETP.NE.AND UP0, UPT, UR4, 0x8, UPT ;  /* 0x000000080400788c */ /* 0x000fc8000bf05270 */
[----:B------:R-:W-:Y:S02]  /*2c40*/  USEL UR6, URZ, 0x1, UP0 ;  /* 0x00000001ff067887 */ /* 0x000fe40008000000 */
[----:B------:R-:W-:-:S04]  /*2c50*/  USEL UR4, UR4, URZ, UP0 ;  /* 0x000000ff04047287 */ /* 0x000fc80008000000 */
[----:B------:R-:W-:Y:S01]  /*2c60*/  ULEA UR5, UR4, UR14, 0x3 ;  /* 0x0000000e04057291 */ /* 0x000fe2000f8e18ff */
[----:B------:R-:W-:-:S04]  /*2c70*/  LOP3.LUT R2, R12, UR6, RZ, 0x3c, !PT ;  /* 0x000000060c027c12 */ /* 0x000fc8000f8e3cff */
[----:B-1----:R-:W-:-:S04]  /*2c80*/  SHF.L.U32 R3, R2, 0x1f, RZ ;  /* 0x0000001f02037819 */ /* 0x002fc800000006ff */
[----:B------:R-:W1:Y:S02]  /*2c90*/  SYNCS.PHASECHK.TRANS64.TRYWAIT P0, [UR5], R3 ;  /* 0x00000003ff0075a7 */ /* 0x000e640008001105 */
[----:B-1----:R-:W-:Y:S05]  /*2ca0*/  @!P0 BRA `(.L_x_46) ;  /* 0x0000005800608947 */ /* 0x002fea0003800000 */
.L_x_146:
        /* <DEDUP_REMOVED lines=9> */
.L_x_148:
        /* <DEDUP_REMOVED lines=9> */
.L_x_150:
        /* <DEDUP_REMOVED lines=9> */
.L_x_152:
        /* <DEDUP_REMOVED lines=9> */
.L_x_154:
        /* <DEDUP_REMOVED lines=9> */
.L_x_156:
[----:B------:R-:W-:-:S04]  /*2f80*/  UIADD3 UR4, UPT, UPT, UR4, 0x1, URZ ;  /* 0x0000000104047890 */ /* 0x000fc8000fffe0ff */
[----:B------:R-:W-:-:S04]  /*2f90*/  UISETP.NE.AND UP0, UPT, UR4, 0x8, UPT ;  /* 0x000000080400788c */ /* 0x000fc8000bf05270 */
[----:B------:R-:W-:Y:S02]  /*2fa0*/  USEL UR5, URZ, 0x1, UP0 ;  /* 0x00000001ff057887 */ /* 0x000fe40008000000 */
[----:B------:R-:W-:-:S04]  /*2fb0*/  USEL UR4, UR4, URZ, UP0 ;  /* 0x000000ff04047287 */ /* 0x000fc80008000000 */
[----:B------:R-:W-:Y:S01]  /*2fc0*/  ULEA UR4, UR4, UR14, 0x3 ;  /* 0x0000000e04047291 */ /* 0x000fe2000f8e18ff */
[----:B-1----:R-:W-:-:S04]  /*2fd0*/  LOP3.LUT R3, R2, UR5, RZ, 0x3c, !PT ;  /* 0x0000000502037c12 */ /* 0x002fc8000f8e3cff */
[----:B------:R-:W-:Y:S01]  /*2fe0*/  SHF.L.U32 R3, R3, 0x1f, RZ ;  /* 0x0000001f03037819 */ /* 0x000fe200000006ff */
[----:B------:R-:W-:-:S07]  /*2ff0*/  IMAD.U32 R0, RZ, RZ, UR4 ;  /* 0x00000004ff007e24 */ /* 0x000fce000f8e00ff */
.L_x_52:
[----:B-1----:R1:W2:Y:S02]  /*3000*/  SYNCS.PHASECHK.TRANS64.TRYWAIT P0, [R0+URZ], R3 ;  /* 0x00000003000075a7 */ /* 0x0022a400080011ff */
[----:B--2---:R-:W-:Y:S05]  /*3010*/  @!P0 NANOSLEEP.SYNCS 0x989680 ;  /* 0x009896800000895d */ /* 0x004fea0003900000 */
[----:B------:R-:W2:Y:S02]  /*3020*/  @!P0 SYNCS.PHASECHK.TRANS64 P0, [R0+URZ], R3 ;  /* 0x00000003000085a7 */ /* 0x000ea400080010ff */
[----:B--2---:R-:W-:Y:S05]  /*3030*/  @P0 EXIT ;  /* 0x000000000000094d */ /* 0x004fea0003800000 */
[----:B------:R-:W-:Y:S05]  /*3040*/  BRA `(.L_x_52) ;  /* 0xfffffffc00ec7947 */ /* 0x000fea000383ffff */
.L_x_22:
[----:B------:R-:W-:-:S04]  /*3050*/  UISETP.NE.AND UP0, UPT, UR53, URZ, UPT ;  /* 0x000000ff3500728c */ /* 0x000fc8000bf05270 */
[----:B------:R-:W-:-:S09]  /*3060*/  UISETP.NE.OR UP0, UPT, UR24, 0x1, UP0 ;  /* 0x000000011800788c */ /* 0x000fd20008705670 */
[----:B------:R-:W-:Y:S05]  /*3070*/  BRA.U UP0, `(.L_x_53) ;  /* 0x0000000500487547 */ /* 0x000fea000b800000 */
[----:B------:R-:W-:Y:S01]  /*3080*/  ISETP.GE.U32.AND P2, PT, R0, 0x8, PT ;  /* 0x000000080000780c */ /* 0x000fe20003f46070 */
[----:B------:R-:W-:Y:S01]  /*3090*/  IMAD.MOV.U32 R12, RZ, RZ, 0x1 ;  /* 0x00000001ff0c7424 */ /* 0x000fe200078e00ff */
[----:B------:R-:W-:Y:S02]  /*30a0*/  CS2R R10, SRZ ;  /* 0x00000000000a7805 */ /* 0x000fe4000001ff00 */
[----:B------:R-:W-:Y:S01]  /*30b0*/  CS2R R8, SRZ ;  /* 0x0000000000087805 */ /* 0x000fe2000001ff00 */
[----:B------:R-:W-:Y:S01]  /*30c0*/  UMOV UR6, 0x400 ;  /* 0x0000040000067882 */ /* 0x000fe20000000000 */
[----:B------:R-:W-:Y:S01]  /*30d0*/  UMOV UR5, URZ ;  /* 0x000000ff00057c82 */ /* 0x000fe20008000000 */
[----:B------:R-:W-:-:S12]  /*30e0*/  ULEA UR6, UR53, UR6, 0x18 ;  /* 0x0000000635067291 */ /* 0x000fd8000f8ec0ff */
.L_x_57:
[----:B------:R-:W-:Y:S02]  /*30f0*/  LEA R2, R8, UR6, 0x3 ;  /* 0x0000000608027c11 */ /* 0x000fe4000f8e18ff */
[----:B------:R-:W-:-:S03]  /*3100*/  SHF.L.U32 R5, R9, 0x1f, RZ ;  /* 0x0000001f09057819 */ /* 0x000fc600000006ff */
[----:B------:R-:W-:Y:S01]  /*3110*/  VIADD R4, R2, 0x130 ;  /* 0x0000013002047836 */ /* 0x000fe20000000000 */
[----:B------:R-:W2:Y:S02]  /*3120*/  SYNCS.PHASECHK.TRANS64.TRYWAIT P0, [R2+URZ+0x120], R5 ;  /* 0x00012005020075a7 */ /* 0x000ea400080011ff */
[----:B--2---:R-:W-:Y:S05]  /*3130*/  @!P0 BRA `(.L_x_54) ;  /* 0x0000005400cc8947 */ /* 0x004fea0003800000 */
.L_x_157:
[----:B------:R-:W-:Y:S01]  /*3140*/  ULEA UR4, UR5, UR6, 0x3 ;  /* 0x0000000605047291 */ /* 0x000fe2000f8e18ff */
[----:B------:R-:W-:Y:S02]  /*3150*/  PRMT R4, RZ, 0x654, R4 ;  /* 0x00000654ff047816 */ /* 0x000fe40000000004 */
[----:B--2---:R-:W-:Y:S01]  /*3160*/  SHF.L.U32 R5, R12, 0x1f, RZ ;  /* 0x0000001f0c057819 */ /* 0x004fe200000006ff */
[----:B------:R-:W-:Y:S01]  /*3170*/  UIADD3 UR7, UPT, UPT, UR4, 0xc0, URZ ;  /* 0x000000c004077890 */ /* 0x000fe2000fffe0ff */
[----:B------:R2:W-:Y:S05]  /*3180*/  SYNCS.ARRIVE.TRANS64.RED.A1T0 RZ, [R4+URZ], RZ ;  /* 0x000000ff04ff79a7 */ /* 0x0005ea00081004ff */
[----:B------:R-:W-:Y:S01]  /*3190*/  IMAD.U32 R7, RZ, RZ, UR7 ;  /* 0x00000007ff077e24 */ /* 0x000fe2000f8e00ff */
[----:B------:R-:W3:Y:S04]  /*31a0*/  SYNCS.PHASECHK.TRANS64.TRYWAIT P0, [UR4+0xd0], R5 ;  /* 0x0000d005ff0075a7 */ /* 0x000ee80008001104 */
[----:B------:R-:W-:Y:S01]  /*31b0*/  PRMT R6, R0, 0x654, R7 ;  /* 0x0000065400067816 */ /* 0x000fe20000000007 */
[----:B--2---:R-:W-:Y:S01]  /*31c0*/  @!P2 IMAD.MOV.U32 R4, RZ, RZ, 0x10 ;  /* 0x00000010ff04a424 */ /* 0x004fe200078e00ff */
[----:B---3--:R-:W-:Y:S06]  /*31d0*/  @!P0 BRA `(.L_x_55) ;  /* 0x0000005400b88947 */ /* 0x008fec0003800000 */
.L_x_159:
[----:B------:R-:W-:Y:S01]  /*31e0*/  ULEA UR8, UR5, UR6, 0x4 ;  /* 0x0000000605087291 */ /* 0x000fe2000f8e20ff */
[----:B------:R-:W-:Y:S01]  /*31f0*/  SEL R3, R6, R3, !P2 ;  /* 0x0000000306037207 */ /* 0x000fe20005000000 */
[----:B------:R-:W-:Y:S01]  /*3200*/  UIADD3 UR9, UPT, UPT, UR4, 0xc0, URZ ;  /* 0x000000c004097890 */ /* 0x000fe2000fffe0ff */
[----:B--2---:R-:W-:Y:S01]  /*3210*/  LEA R2, R11, UR6, 0x3 ;  /* 0x000000060b027c11 */ /* 0x004fe2000f8e18ff */
[----:B------:R-:W-:Y:S01]  /*3220*/  UIADD3 UR8, UPT, UPT, UR8, 0x150, URZ ;  /* 0x0000015008087890 */ /* 0x000fe2000fffe0ff */
[----:B------:R-:W-:Y:S01]  /*3230*/  SHF.L.U32 R5, R10, 0x1f, RZ ;  /* 0x0000001f0a057819 */ /* 0x000fe200000006ff */
[----:B------:R2:W-:Y:S01]  /*3240*/  @!P2 SYNCS.ARRIVE.TRANS64.RED RZ, [R3+URZ], R4 ;  /* 0x0000000403ffa9a7 */ /* 0x0005e200080004ff */
[----:B------:R-:W-:Y:S01]  /*3250*/  UIADD3 UR4, UPT, UPT, UR5, 0x1, URZ ;  /* 0x0000000105047890 */ /* 0x000fe2000fffe0ff */
[----:B------:R-:W-:-:S03]  /*3260*/  VIADD R8, R8, 0x1 ;  /* 0x0000000108087836 */ /* 0x000fc60000000000 */
[----:B------:R-:W-:Y:S02]  /*3270*/  UISETP.NE.AND UP0, UPT, UR4, 0x2, UPT ;  /* 0x000000020400788c */ /* 0x000fe4000bf05270 */
[----:B------:R-:W-:Y:S06]  /*3280*/  UGETNEXTWORKID.BROADCAST [UR8], [UR9] ;  /* 0x00000000080073ca */ /* 0x000fec0008000100 */
[----:B------:R-:W-:Y:S01]  /*3290*/  USEL UR7, URZ, 0x1, UP0 ;  /* 0x00000001ff077887 */ /* 0x000fe20008000000 */
[----:B------:R-:W-:Y:S01]  /*32a0*/  ISETP.NE.AND P0, PT, R8, 0x2, PT ;  /* 0x000000020800780c */ /* 0x000fe20003f05270 */
[----:B------:R-:W-:Y:S01]  /*32b0*/  USEL UR5, UR4, URZ, UP0 ;  /* 0x000000ff04057287 */ /* 0x000fe20008000000 */
[----:B------:R-:W3:Y:S03]  /*32c0*/  SYNCS.PHASECHK.TRANS64.TRYWAIT P1, [R2+URZ+0xc0], R5 ;  /* 0x0000c005020075a7 */ /* 0x000ee600080211ff */
[----:B------:R-:W-:Y:S01]  /*32d0*/  LOP3.LUT R12, R12, UR7, RZ, 0x3c, !PT ;  /* 0x000000070c0c7c12 */ /* 0x000fe2000f8e3cff */
[----:B--23--:R-:W-:Y:S07]  /*32e0*/  @!P1 BRA `(.L_x_56) ;  /* 0x00000054008c9947 */ /* 0x00cfee0003800000 */
.L_x_160:
[C---:B------:R-:W-:Y:S01]  /*32f0*/  LEA R4, R11.reuse, UR6, 0x4 ;  /* 0x000000060b047c11 */ /* 0x040fe2000f8e20ff */
[----:B--2---:R-:W-:Y:S01]  /*3300*/  VIADD R2, R2, 0xd0 ;  /* 0x000000d002027836 */ /* 0x004fe20000000000 */
[----:B------:R-:W-:Y:S01]  /*3310*/  SEL R8, R8, RZ, P0 ;  /* 0x000000ff08087207 */ /* 0x000fe20000000000 */
[----:B------:R-:W-:-:S03]  /*3320*/  VIADD R11, R11, 0x1 ;  /* 0x000000010b0b7836 */ /* 0x000fc60000000000 */
[----:B------:R-:W2:Y:S01]  /*3330*/  LDS.128 R4, [R4+0x150] ;  /* 0x0001500004047984 */ /* 0x000ea20000000c00 */
[----:B------:R-:W-:Y:S02]  /*3340*/  PRMT R2, RZ, 0x654, R2 ;  /* 0x00000654ff027816 */ /* 0x000fe40000000002 */
[C---:B------:R-:W-:Y:S01]  /*3350*/  ISETP.NE.AND P1, PT, R11.reuse, 0x2, PT ;  /* 0x000000020b00780c */ /* 0x040fe20003f25270 */
[----:B------:R-:W-:Y:S01]  /*3360*/  @!PT LDS RZ, [RZ] ;  /* 0x00000000fffff984 */ /* 0x000fe20000000800 */
[----:B------:R-:W-:Y:S01]  /*3370*/  @!PT LDS RZ, [RZ] ;  /* 0x00000000fffff984 */ /* 0x000fe20000000800 */
[----:B------:R-:W-:Y:S01]  /*3380*/  @!PT LDS RZ, [RZ] ;  /* 0x00000000fffff984 */ /* 0x000fe20000000800 */
[----:B------:R-:W-:Y:S01]  /*3390*/  @!PT LDS RZ, [RZ] ;  /* 0x00000000fffff984 */ /* 0x000fe20000000800 */
[----:B------:R3:W-:Y:S06]  /*33a0*/  MEMBAR.ALL.CTA ;  /* 0x0000000000007992 */ /* 0x0007ec0000008000 */
[----:B---3--:R-:W3:Y:S01]  /*33b0*/  FENCE.VIEW.ASYNC.S ;  /* 0x00000000000073c6 */ /* 0x008ee20000000000 */
[----:B------:R-:W-:Y:S01]  /*33c0*/  SEL R11, R11, RZ, P1 ;  /* 0x000000ff0b0b7207 */ /* 0x000fe20000800000 */
[----:B---3--:R3:W-:Y:S01]  /*33d0*/  SYNCS.ARRIVE.TRANS64.RED.A1T0 RZ, [R2+URZ], RZ ;  /* 0x000000ff02ff79a7 */ /* 0x0087e200081004ff */
[----:B--2---:R-:W-:-:S02]  /*33e0*/  LOP3.LUT P3, RZ, R6, 0x1, RZ, 0xc0, !PT ;  /* 0x0000000106ff7812 */ /* 0x004fc4000786c0ff */
[----:B------:R-:W-:-:S04]  /*33f0*/  SEL R5, RZ, 0x1, P1 ;  /* 0x00000001ff057807 */ /* 0x000fc80000800000 */
[----:B------:R-:W-:Y:S02]  /*3400*/  LOP3.LUT R10, R10, R5, RZ, 0x3c, !PT ;  /* 0x000000050a0a7212 */ /* 0x000fe400078e3cff */
[----:B---3--:R-:W-:-:S04]  /*3410*/  SEL R2, RZ, 0x1, P0 ;  /* 0x00000001ff027807 */ /* 0x008fc80000000000 */
[----:B------:R-:W-:Y:S01]  /*3420*/  LOP3.LUT R9, R9, R2, RZ, 0x3c, !PT ;  /* 0x0000000209097212 */ /* 0x000fe200078e3cff */
[----:B------:R-:W-:Y:S06]  /*3430*/  @P3 BRA `(.L_x_57) ;  /* 0xfffffffc002c3947 */ /* 0x000fec000383ffff */
[----:B------:R-:W-:Y:S01]  /*3440*/  ULEA UR4, UR5, UR6, 0x3 ;  /* 0x0000000605047291 */ /* 0x000fe2000f8e18ff */
[----:B------:R-:W-:-:S08]  /*3450*/  SHF.L.U32 R3, R12, 0x1f, RZ ;  /* 0x0000001f0c037819 */ /* 0x000fd000000006ff */
[----:B------:R-:W2:Y:S02]  /*3460*/  SYNCS.PHASECHK.TRANS64 P0, [UR4+0xd0], R3 ;  /* 0x0000d003ff0075a7 */ /* 0x000ea40008001004 */
[----:B--2---:R-:W-:Y:S05]  /*3470*/  @P0 BRA `(.L_x_58) ;  /* 0x0000000000080947 */ /* 0x004fea0003800000 */
[----:B------:R-:W2:Y:S02]  /*3480*/  SYNCS.PHASECHK.TRANS64.TRYWAIT P0, [UR4+0xd0], R3 ;  /* 0x0000d003ff0075a7 */ /* 0x000ea40008001104 */
[----:B--2---:R-:W-:Y:S05]  /*3490*/  @!P0 BRA `(.L_x_59) ;  /* 0x0000005400348947 */ /* 0x004fea0003800000 */
.L_x_58:
[----:B------:R-:W-:-:S04]  /*34a0*/  UIADD3 UR7, UPT, UPT, UR5, 0x1, URZ ;  /* 0x0000000105077890 */ /* 0x000fc8000fffe0ff */
[----:B------:R-:W-:-:S04]  /*34b0*/  UISETP.NE.AND UP0, UPT, UR7, 0x2, UPT ;  /* 0x000000020700788c */ /* 0x000fc8000bf05270 */
[----:B------:R-:W-:Y:S02]  /*34c0*/  USEL UR8, URZ, 0x1, UP0 ;  /* 0x00000001ff087887 */ /* 0x000fe40008000000 */
[----:B------:R-:W-:-:S04]  /*34d0*/  USEL UR7, UR7, URZ, UP0 ;  /* 0x000000ff07077287 */ /* 0x000fc80008000000 */
[----:B------:R-:W-:Y:S01]  /*34e0*/  ULEA UR7, UR7, UR6, 0x3 ;  /* 0x0000000607077291 */ /* 0x000fe2000f8e18ff */
[----:B--2---:R-:W-:-:S04]  /*34f0*/  LOP3.LUT R3, R12, UR8, RZ, 0x3c, !PT ;  /* 0x000000080c037c12 */ /* 0x004fc8000f8e3cff */
[----:B------:R-:W-:-:S04]  /*3500*/  SHF.L.U32 R0, R3, 0x1f, RZ ;  /* 0x0000001f03007819 */ /* 0x000fc800000006ff */
[----:B------:R-:W2:Y:S02]  /*3510*/  SYNCS.PHASECHK.TRANS64 P0, [UR7+0xd0], R0 ;  /* 0x0000d000ff0075a7 */ /* 0x000ea40008001007 */
[----:B-12---:R-:W-:Y:S05]  /*3520*/  @P0 EXIT ;  /* 0x000000000000094d */ /* 0x006fea0003800000 */
[----:B------:R-:W-:Y:S02]  /*3530*/  SHF.L.U32 R3, R3, 0x1f, RZ ;  /* 0x0000001f03037819 */ /* 0x000fe400000006ff */
[----:B------:R-:W-:-:S07]  /*3540*/  MOV R0, UR7 ;  /* 0x0000000700007c02 */ /* 0x000fce0008000f00 */
.L_x_60:
[----:B-1----:R1:W2:Y:S02]  /*3550*/  SYNCS.PHASECHK.TRANS64.TRYWAIT P0, [R0+URZ+0xd0], R3 ;  /* 0x0000d003000075a7 */ /* 0x0022a400080011ff */
[----:B--2---:R-:W-:Y:S05]  /*3560*/  @!P0 NANOSLEEP.SYNCS 0x989680 ;  /* 0x009896800000895d */ /* 0x004fea0003900000 */
[----:B------:R-:W2:Y:S02]  /*3570*/  @!P0 SYNCS.PHASECHK.TRANS64 P0, [R0+URZ+0xd0], R3 ;  /* 0x0000d003000085a7 */ /* 0x000ea400080010ff */
[----:B--2---:R-:W-:Y:S05]  /*3580*/  @P0 EXIT ;  /* 0x000000000000094d */ /* 0x004fea0003800000 */
[----:B------:R-:W-:Y:S05]  /*3590*/  BRA `(.L_x_60) ;  /* 0xfffffffc00ec7947 */ /* 0x000fea000383ffff */
.L_x_53:
[----:B------:R-:W-:Y:S05]  /*35a0*/  BRA.U UP5, `(.L_x_61) ;  /* 0x0000001505487547 */ /* 0x000fea000b800000 */
[----:B------:R-:W-:Y:S01]  /*35b0*/  UMOV UR4, 0x40 ;  /* 0x0000004000047882 */ /* 0x000fe20000000000 */
[----:B------:R-:W-:Y:S01]  /*35c0*/  NOP ;  /* 0x0000000000007918 */ /* 0x000fe20000000000 */
[----:B------:R-:W-:Y:S01]  /*35d0*/  ULEA UR5, UR53, UR4, 0x18 ;  /* 0x0000000435057291 */ /* 0x000fe2000f8ec0ff */
[----:B------:R-:W-:Y:S02]  /*35e0*/  UMOV UR6, 0x400 ;  /* 0x0000040000067882 */ /* 0x000fe40000000000 */
[----:B------:R-:W-:-:S06]  /*35f0*/  ULEA UR6, UR53, UR6, 0x18 ;  /* 0x0000000635067291 */ /* 0x000fcc000f8ec0ff */
[----:B------:R-:W2:Y:S02]  /*3600*/  LDS.U8 R0, [UR5+0x1c] ;  /* 0x00001c05ff007984 */ /* 0x000ea40008000000 */
[----:B--2---:R-:W-:-:S13]  /*3610*/  ISETP.NE.AND P0, PT, R0, RZ, PT ;  /* 0x000000ff0000720c */ /* 0x004fda0003f05270 */
[----:B------:R-:W-:Y:S05]  /*3620*/  @P0 BRA `(.L_x_62) ;  /* 0x0000000400080947 */ /* 0x000fea0003800000 */
[----:B------:R-:W-:Y:S02]  /*3630*/  UISETP.NE.U32.AND UP1, UPT, UR68, 0x1, UPT ;  /* 0x000000014400788c */ /* 0x000fe4000bf25070 */
[----:B------:R-:W-:-:S07]  /*3640*/  UIADD3 UR7, UPT, UPT, UR5, 0x8, URZ ;  /* 0x0000000805077890 */ /* 0x000fce000fffe0ff */
[----:B------:R-:W-:Y:S05]  /*3650*/  BRA.U !UP1, `(.L_x_63) ;  /* 0x00000001099c7547 */ /* 0x000fea000b800000 */
[----:B------:R-:W-:Y:S01]  /*3660*/  ELECT P0, URZ, PT ;  /* 0x0000000000ff782f */ /* 0x000fe20003800000 */
[----:B------:R-:W-:-:S12]  /*3670*/  BSSY B0, `(.L_x_63) ;  /* 0x0000025000007945 */ /* 0x000fd80003800000 */
[----:B------:R-:W-:Y:S05]  /*3680*/  @!P0 BRA `(.L_x_64) ;  /* 0x00000000008c8947 */ /* 0x000fea0003800000 */
[----:B------:R-:W-:-:S05]  /*3690*/  UMOV UR4, 0x10 ;  /* 0x0000001000047882 */ /* 0x000fca0000000000 */
[----:B------:R-:W-:Y:S04]  /*36a0*/  DEPBAR.LE SB2, 0x36 ;  /* 0x0000ad800000791a */ /* 0x000fe80000000000 */
[----:B------:R-:W2:Y:S02]  /*36b0*/  UTCATOMSWS.2CTA.FIND_AND_SET.ALIGN UP0, UR4, UR4 ;  /* 0x00000004000475e3 */ /* 0x000ea40008200800 */
[----:B--2---:R-:W-:Y:S01]  /*36c0*/  MOV R11, UR4 ;  /* 0x00000004000b7c02 */ /* 0x004fe20008000f00 */
[----:B------:R-:W-:Y:S06]  /*36d0*/  BRA.U UP0, `(.L_x_65) ;  /* 0x0000000100187547 */ /* 0x000fec000b800000 */
.L_x_66:
[----:B------:R-:W-:Y:S05]  /*36e0*/  NANOSLEEP 0x64 ;  /* 0x000000640000795d */ /* 0x000fea0003800000 */
[----:B------:R-:W-:-:S05]  /*36f0*/  UMOV UR4, 0x10 ;  /* 0x0000001000047882 */ /* 0x000fca0000000000 */
[----:B------:R-:W-:Y:S04]  /*3700*/  DEPBAR.LE SB2, 0x36 ;  /* 0x0000ad800000791a */ /* 0x000fe80000000000 */
[----:B------:R-:W2:Y:S02]  /*3710*/  UTCATOMSWS.2CTA.FIND_AND_SET.ALIGN UP0, UR4, UR4 ;  /* 0x00000004000475e3 */ /* 0x000ea40008200800 */
[----:B--2---:R-:W-:Y:S01]  /*3720*/  MOV R11, UR4 ;  /* 0x00000004000b7c02 */ /* 0x004fe20008000f00 */
[----:B------:R-:W-:Y:S05]  /*3730*/  BRA.U !UP0, `(.L_x_66) ;  /* 0xfffffffd08e87547 */ /* 0x000fea000b83ffff */
.L_x_65:
[----:B------:R-:W2:Y:S01]  /*3740*/  LDS R7, [UR5+0x10] ;  /* 0x00001005ff077984 */ /* 0x000ea20008000800 */
[----:B------:R-:W-:Y:S01]  /*3750*/  IMAD.U32 R5, RZ, RZ, UR6 ;  /* 0x00000006ff057e24 */ /* 0x000fe2000f8e00ff */
[----:B------:R-:W-:-:S03]  /*3760*/  MOV R4, UR69 ;  /* 0x0000004500047c02 */ /* 0x000fc60008000f00 */
[----:B------:R-:W-:Y:S01]  /*3770*/  VIADD R5, R5, 0x170 ;  /* 0x0000017005057836 */ /* 0x000fe20000000000 */
[----:B--2---:R-:W-:-:S04]  /*3780*/  SHF.L.U32 R7, R7, 0x1f, RZ ;  /* 0x0000001f07077819 */ /* 0x004fc800000006ff */
[----:B------:R-:W2:Y:S02]  /*3790*/  SYNCS.PHASECHK.TRANS64.TRYWAIT P0, [UR5+0x8], R7 ;  /* 0x00000807ff0075a7 */ /* 0x000ea40008001105 */
[----:B--2---:R-:W-:Y:S05]  /*37a0*/  @P0 BRA `(.L_x_67) ;  /* 0x0000000000080947 */ /* 0x004fea0003800000 */
[----:B------:R-:W2:Y:S02]  /*37b0*/  SYNCS.PHASECHK.TRANS64.TRYWAIT P0, [UR5+0x8], R7 ;  /* 0x00000807ff0075a7 */ /* 0x000ea40008001105 */
[----:B--2---:R-:W-:Y:S05]  /*37c0*/  @!P0 BRA `(.L_x_68) ;  /* 0x0000005000808947 */ /* 0x004fea0003800000 */
.L_x_67:
[----:B--2---:R-:W-:Y:S01]  /*37d0*/  HFMA2 R0, -RZ, RZ, 0, 5.9604644775390625e-08 ;  /* 0x00000001ff007431 */ /* 0x004fe200000001ff */
[----:B------:R-:W-:Y:S01]  /*37e0*/  UPRMT UR4, UR69, 0x654, UR7 ;  /* 0x0000065445047896 */ /* 0x000fe20008000007 */
[----:B------:R-:W-:Y:S01]  /*37f0*/  IMAD.MOV.U32 R8, RZ, RZ, 0xffff ;  /* 0x0000ffffff087424 */ /* 0x000fe200078e00ff */
[----:B------:R-:W-:Y:S01]  /*3800*/  PRMT R4, R4, 0x654, R5 ;  /* 0x0000065404047816 */ /* 0x000fe20000000005 */
[----:B------:R-:W-:Y:S02]  /*3810*/  IMAD.MOV.U32 R6, RZ, RZ, 0x4 ;  /* 0x00000004ff067424 */ /* 0x000fe400078e00ff */
[----:B------:R-:W-:Y:S01]  /*3820*/  IMAD.SHL.U32 R9, R11, 0x20, RZ ;  /* 0x000000200b097824 */ /* 0x000fe200078e00ff */
[----:B------:R-:W-:Y:S02]  /*3830*/  MOV R5, UR4 ;  /* 0x0000000400057c02 */ /* 0x000fe40008000f00 */
[-C--:B------:R-:W-:Y:S01]  /*3840*/  SHF.L.U32 R8, R8, R11.reuse, RZ ;  /* 0x0000000b08087219 */ /* 0x080fe200000006ff */
[----:B------:R2:W-:Y:S01]  /*3850*/  SYNCS.ARRIVE.TRANS64.RED RZ, [UR4], R6 ;  /* 0x00000006ffff79a7 */ /* 0x0005e20008000404 */
[----:B------:R-:W-:Y:S01]  /*3860*/  SHF.L.U32 R7, R0, R11, RZ ;  /* 0x0000000b00077219 */ /* 0x000fe200000006ff */
[----:B------:R2:W-:Y:S04]  /*3870*/  STS [UR6+0x170], R9 ;  /* 0x00017009ff007988 */ /* 0x0005e80008000806 */
[----:B------:R2:W-:Y:S04]  /*3880*/  STAS [R4.64], R11 ;  /* 0x0000000b04007dbd */ /* 0x0005e8000c0008ff */
[----:B------:R2:W-:Y:S04]  /*3890*/  ATOMS.OR RZ, [UR5+0x14], R8 ;  /* 0x00001408ffff798c */ /* 0x0005e8000b000005 */
[----:B------:R2:W-:Y:S04]  /*38a0*/  ATOMS.OR RZ, [UR5+0x18], R7 ;  /* 0x00001807ffff798c */ /* 0x0005e8000b000005 */
[----:B------:R2:W-:Y:S02]  /*38b0*/  ATOMS.XOR RZ, [UR5+0x10], R0 ;  /* 0x00001000ffff798c */ /* 0x0005e4000b800005 */
.L_x_64:
[----:B-1----:R-:W-:Y:S05]  /*38c0*/  BSYNC B0 ;  /* 0x0000000000007941 */ /* 0x002fea0003800000 */
.L_x_63:
[----:B------:R-:W-:Y:S05]  /*38d0*/  BRA.U UP1, `(.L_x_69) ;  /* 0x00000001016c7547 */ /* 0x000fea000b800000 */
[----:B------:R-:W-:-:S03]  /*38e0*/  UMOV UR4, 0xffffffff ;  /* 0xffffffff00047882 */ /* 0x000fc60000000000 */
[----:B------:R-:W-:Y:S05]  /*38f0*/  BRA.DIV UR4, `(.L_x_70) ;  /* 0x00000052044c7947 */ /* 0x000fea000b800000 */
[----:B------:R-:W-:-:S13]  /*3900*/  ELECT P0, URZ, PT ;  /* 0x0000000000ff782f */ /* 0x000fda0003800000 */
.L_x_164:
[----:B------:R-:W-:Y:S05]  /*3910*/  @!P0 BRA `(.L_x_69) ;  /* 0x00000000005c8947 */ /* 0x000fea0003800000 */
[----:B--2---:R-:W2:Y:S02]  /*3920*/  LDS R5, [UR5+0x10] ;  /* 0x00001005ff057984 */ /* 0x004ea40008000800 */
[----:B--2---:R-:W-:-:S04]  /*3930*/  SHF.L.U32 R5, R5, 0x1f, RZ ;  /* 0x0000001f05057819 */ /* 0x004fc800000006ff */
[----:B------:R-:W2:Y:S02]  /*3940*/  SYNCS.PHASECHK.TRANS64.TRYWAIT P0, [UR5+0x8], R5 ;  /* 0x00000805ff0075a7 */ /* 0x000ea40008001105 */
[----:B--2---:R-:W-:Y:S05]  /*3950*/  @P0 BRA `(.L_x_71) ;  /* 0x0000000000080947 */ /* 0x004fea0003800000 */
[----:B------:R-:W2:Y:S02]  /*3960*/  SYNCS.PHASECHK.TRANS64.TRYWAIT P0, [UR5+0x8], R5 ;  /* 0x00000805ff0075a7 */ /* 0x000ea40008001105 */
[----:B--2---:R-:W-:Y:S05]  /*3970*/  @!P0 BRA `(.L_x_72) ;  /* 0x0000005000508947 */ /* 0x004fea0003800000 */
.L_x_71:
[----:B------:R-:W3:Y:S01]  /*3980*/  LDS R7, [UR6+0x170] ;  /* 0x00017006ff077984 */ /* 0x000ee20008000800 */
[----:B--2---:R-:W-:Y:S02]  /*3990*/  HFMA2 R0, -RZ, RZ, 0, 5.9604644775390625e-08 ;  /* 0x00000001ff007431 */ /* 0x004fe400000001ff */
[----:B------:R-:W-:Y:S01]  /*39a0*/  IMAD.MOV.U32 R4, RZ, RZ, 0xffff ;  /* 0x0000ffffff047424 */ /* 0x000fe200078e00ff */
[----:B------:R-:W-:Y:S01]  /*39b0*/  UPRMT UR4, UR69, 0x654, UR7 ;  /* 0x0000065445047896 */ /* 0x000fe20008000007 */
[----:B---3--:R-:W-:-:S03]  /*39c0*/  IMAD.SHL.U32 R5, R7, 0x20, RZ ;  /* 0x0000002007057824 */ /* 0x008fc600078e00ff */
[-C--:B------:R-:W-:Y:S02]  /*39d0*/  SHF.L.U32 R4, R4, R7.reuse, RZ ;  /* 0x0000000704047219 */ /* 0x080fe400000006ff */
[----:B------:R-:W-:Y:S01]  /*39e0*/  SHF.L.U32 R7, R0, R7, RZ ;  /* 0x0000000700077219 */ /* 0x000fe200000006ff */
[----:B------:R3:W-:Y:S04]  /*39f0*/  STS [UR6+0x170], R5 ;  /* 0x00017005ff007988 */ /* 0x0007e80008000806 */
[----:B------:R3:W-:Y:S04]  /*3a00*/  ATOMS.OR RZ, [UR5+0x14], R4 ;  /* 0x00001404ffff798c */ /* 0x0007e8000b000005 */
[----:B------:R3:W-:Y:S01]  /*3a10*/  ATOMS.OR RZ, [UR5+0x18], R7 ;  /* 0x00001807ffff798c */ /* 0x0007e2000b000005 */
[----:B------:R-:W-:Y:S03]  /*3a20*/  SYNCS.ARRIVE.TRANS64.RED.A1T0 RZ, [UR4], RZ ;  /* 0x000000ffffff79a7 */ /* 0x000fe60008100404 */
[----:B------:R3:W-:Y:S01]  /*3a30*/  ATOMS.XOR RZ, [UR5+0x10], R0 ;  /* 0x00001000ffff798c */ /* 0x0007e2000b800005 */
[----:B------:R-:W-:Y:S05]  /*3a40*/  BRA `(.L_x_69) ;  /* 0x0000000000107947 */ /* 0x000fea0003800000 */
.L_x_62:
[----:B------:R-:W-:Y:S02]  /*3a50*/  MOV R0, 0xffffffff ;  /* 0xffffffff00007802 */ /* 0x000fe40000000f00 */
[----:B------:R-:W-:-:S03]  /*3a60*/  MOV R4, 0x3a90 ;  /* 0x00003a9000047802 */ /* 0x000fc60000000f00 */
[----:B------:R2:W-:Y:S04]  /*3a70*/  STS [UR6+0x170], R0 ;  /* 0x00017000ff007988 */ /* 0x0005e80008000806 */
[----:B-12--5:R-:W-:Y:S05]  /*3a80*/  CALL.REL.NOINC `($__internal_1_$__cuda_sm10x_tcgen05_guardrail_trap_phase_invalid_during_alloc) ;  /* 0x0000005400b07944 */ /* 0x026fea0003c00000 */
.L_x_69:
[----:B------:R-:W-:Y:S05]  /*3a90*/  WARPSYNC.ALL ;  /* 0x0000000000007948 */ /* 0x000fea0003800000 */
[----:B------:R-:W4:Y:S01]  /*3aa0*/  S2UR UR4, SR_CgaCtaId ;  /* 0x00000000000479c3 */ /* 0x000f220000008800 */
[----:B------:R-:W-:Y:S01]  /*3ab0*/  UMOV UR41, 0x400 ;  /* 0x0000040000297882 */ /* 0x000fe20000000000 */
[----:B------:R-:W-:-:S06]  /*3ac0*/  NOP ;  /* 0x0000000000007918 */ /* 0x000fcc0000000000 */
[----:B------:R-:W-:Y:S06]  /*3ad0*/  BAR.ARV 0x6, 0xa0 ;  /* 0x0182800000007b1d */ /* 0x000fec0000002000 */
[----:B------:R-:W1:Y:S01]  /*3ae0*/  LDCU UR6, c[0x0][0x38c] ;  /* 0x00007180ff0677ac */ /* 0x000e620008000800 */
[----:B------:R-:W-:Y:S01]  /*3af0*/  LOP3.LUT R3, R3, 0xffff, RZ, 0xc0, !PT ;  /* 0x0000ffff03037812 */ /* 0x000fe200078ec0ff */
[----:B--2---:R-:W-:Y:S01]  /*3b00*/  IMAD.MOV.U32 R9, RZ, RZ, 0x1 ;  /* 0x00000001ff097424 */ /* 0x004fe200078e00ff */
[----:B------:R-:W-:Y:S01]  /*3b10*/  LOP3.LUT R2, R2, 0xffff, RZ, 0xc0, !PT ;  /* 0x0000ffff02027812 */ /* 0x000fe200078ec0ff */
[----:B------:R-:W-:Y:S01]  /*3b20*/  IMAD.MOV.U32 R8, RZ, RZ, RZ ;  /* 0x000000ffff087224 */ /* 0x000fe200078e00ff */
[----:B------:R-:W-:Y:S01]  /*3b30*/  R2UR UR43, R3 ;  /* 0x00000000032b72ca */ /* 0x000fe200000e0000 */
[----:B------:R-:W-:Y:S01]  /*3b40*/  UMOV UR47, URZ ;  /* 0x000000ff002f7c82 */ /* 0x000fe20008000000 */
[----:B------:R-:W-:-:S02]  /*3b50*/  R2UR UR65, R2 ;  /* 0x00000000024172ca */ /* 0x000fc400000e0000 */
[----:B------:R-:W-:Y:S01]  /*3b60*/  CS2R R2, SRZ ;  /* 0x0000000000027805 */ /* 0x000fe2000001ff00 */
[----:B------:R-:W-:Y:S01]  /*3b70*/  UMOV UR38, URZ ;  /* 0x000000ff00267c82 */ /* 0x000fe20008000000 */
[----:B----4-:R-:W-:Y:S01]  /*3b80*/  ULEA UR41, UR4, UR41, 0x18 ;  /* 0x0000002904297291 */ /* 0x010fe2000f8ec0ff */
[----:B------:R-:W-:Y:S01]  /*3b90*/  UMOV UR37, URZ ;  /* 0x000000ff00257c82 */ /* 0x000fe20008000000 */
[----:B------:R-:W-:Y:S02]  /*3ba0*/  UISETP.NE.AND UP3, UPT, UR68, URZ, UPT ;  /* 0x000000ff4400728c */ /* 0x000fe4000bf65270 */
[----:B------:R-:W-:Y:S02]  /*3bb0*/  UIADD3 UR5, UPT, UPT, UR41, 0x6400, URZ ;  /* 0x0000640029057890 */ /* 0x000fe4000fffe0ff */
[----:B------:R-:W-:-:S03]  /*3bc0*/  UIADD3 UR4, UPT, UPT, UR41, 0x26400, URZ ;  /* 0x0002640029047890 */ /* 0x000fc6000fffe0ff */
[----:B---3--:R-:W2:Y:S01]  /*3bd0*/  LDS R0, [UR41+0x170] ;  /* 0x00017029ff007984 */ /* 0x008ea20008000800 */
[----:B-1----:R-:W-:Y:S02]  /*3be0*/  UIADD3 UR6, UPT, UPT, UR6, 0x3f, URZ ;  /* 0x0000003f06067890 */ /* 0x002fe4000fffe0ff */
[----:B------:R-:W-:Y:S02]  /*3bf0*/  USHF.R.U32.HI UR5, URZ, 0x4, UR5 ;  /* 0x00000004ff057899 */ /* 0x000fe40008011605 */
[----:B------:R-:W-:Y:S02]  /*3c00*/  USHF.R.S32.HI UR64, URZ, 0x1f, UR6 ;  /* 0x0000001fff407899 */ /* 0x000fe40008011406 */
[----:B------:R-:W-:Y:S02]  /*3c10*/  USHF.R.U32.HI UR4, URZ, 0x4, UR4 ;  /* 0x00000004ff047899 */ /* 0x000fe40008011604 */
[----:B------:R-:W-:Y:S02]  /*3c20*/  ULEA.HI UR64, UR64, UR6, URZ, 0x6 ;  /* 0x0000000640407291 */ /* 0x000fe4000f8f30ff */
[----:B------:R-:W-:-:S02]  /*3c30*/  ULOP3.LUT UR5, UR5, 0x3fff, URZ, 0xc0, !UPT ;  /* 0x00003fff05057892 */ /* 0x000fc4000f8ec0ff */
[----:B------:R-:W-:Y:S02]  /*3c40*/  USHF.R.S32.HI UR64, URZ, 0x6, UR64 ;  /* 0x00000006ff407899 */ /* 0x000fe40008011440 */
[----:B------:R-:W-:Y:S02]  /*3c50*/  ULOP3.LUT UR45, UR4, 0x3fff, URZ, 0xc0, !UPT ;  /* 0x00003fff042d7892 */ /* 0x000fe4000f8ec0ff */
[----:B------:R-:W-:Y:S01]  /*3c60*/  UISETP.LT.AND UP0, UPT, UR64, 0x1, UPT ;  /* 0x000000014000788c */ /* 0x000fe2000bf01270 */
[----:B------:R-:W-:Y:S01]  /*3c70*/  UMOV UR62, 0x0 ;  /* 0x00000000003e7882 */ /* 0x000fe20000000000 */
        /* <DEDUP_REMOVED lines=9> */
[----:B------:R-:W-:-:S02]  /*3d10*/  ULOP3.LUT UR44, UR5, 0x10000, URZ, 0xfc, !UPT ;  /* 0x00010000052c7892 */ /* 0x000fc4000f8efcff */
[----:B------:R-:W-:Y:S02]  /*3d20*/  ULOP3.LUT UR45, UR45, 0x10000, URZ, 0xfc, !UPT ;  /* 0x000100002d2d7892 */ /* 0x000fe4000f8efcff */
[----:B------:R-:W-:Y:S01]  /*3d30*/  USEL UR66, UR64, 0x1, !UP0 ;  /* 0x0000000140427887 */ /* 0x000fe2000c000000 */
[----:B------:R-:W-:Y:S01]  /*3d40*/  UMOV UR52, 0x0 ;  /* 0x0000000000347882 */ /* 0x000fe20000000000 */
[----:B------:R-:W-:Y:S01]  /*3d50*/  UMOV UR53, 0x8100910 ;  /* 0x0810091000357882 */ /* 0x000fe20000000000 */
[----:B------:R-:W-:Y:S01]  /*3d60*/  UMOV UR50, 0x0 ;  /* 0x0000000000327882 */ /* 0x000fe20000000000 */
[----:B------:R-:W-:Y:S01]  /*3d70*/  UMOV UR51, 0x8100910 ;  /* 0x0810091000337882 */ /* 0x000fe20000000000 */
[----:B------:R-:W-:Y:S01]  /*3d80*/  UMOV UR48, 0x0 ;  /* 0x0000000000307882 */ /* 0x000fe20000000000 */
[----:B--2---:R-:W-:Y:S01]  /*3d90*/  R2UR UR67, R0 ;  /* 0x00000000004372ca */ /* 0x004fe200000e0000 */
[----:B------:R-:W-:-:S14]  /*3da0*/  UMOV UR49, 0x8100910 ;  /* 0x0810091000317882 */ /* 0x000fdc0000000000 */
.L_x_80:
[C---:B------:R-:W-:Y:S02]  /*3db0*/  LEA R0, R8.reuse, UR41, 0x3 ;  /* 0x0000002908007c11 */ /* 0x040fe4000f8e18ff */
[----:B------:R-:W-:Y:S02]  /*3dc0*/  SHF.L.U32 R5, R3, 0x1f, RZ ;  /* 0x0000001f03057819 */ /* 0x000fe400000006ff */
[----:B------:R-:W-:Y:S02]  /*3dd0*/  LEA R4, R8, UR41, 0x4 ;  /* 0x0000002908047c11 */ /* 0x000fe4000f8e20ff */
[----:B------:R-:W1:Y:S02]  /*3de0*/  SYNCS.PHASECHK.TRANS64.TRYWAIT P0, [R0+URZ+0xc0], R5 ;  /* 0x0000c005000075a7 */ /* 0x000e6400080011ff */
[----:B-1-3--:R-:W-:Y:S05]  /*3df0*/  @!P0 BRA `(.L_x_73) ;  /* 0x0000004c00488947 */ /* 0x00afea0003800000 */
.L_x_165:
[----:B-1----:R-:W1:Y:S01]  /*3e00*/  LDS.128 R4, [R4+0x150] ;  /* 0x0001500004047984 */ /* 0x002e620000000c00 */
[----:B------:R-:W-:Y:S02]  /*3e10*/  VIADD R0, R0, 0xd0 ;  /* 0x000000d000007836 */ /* 0x000fe40000000000 */
[----:B------:R-:W-:Y:S01]  /*3e20*/  VIADD R8, R8, 0x1 ;  /* 0x0000000108087836 */ /* 0x000fe20000000000 */
[----:B------:R-:W-:Y:S01]  /*3e30*/  @!PT LDS RZ, [RZ] ;  /* 0x00000000fffff984 */ /* 0x000fe20000000800 */
[----:B------:R-:W-:Y:S01]  /*3e40*/  @!PT LDS RZ, [RZ] ;  /* 0x00000000fffff984 */ /* 0x000fe20000000800 */
[----:B------:R-:W-:Y:S01]  /*3e50*/  @!PT LDS RZ, [RZ] ;  /* 0x00000000fffff984 */ /* 0x000fe20000000800 */
[----:B------:R-:W-:Y:S01]  /*3e60*/  @!PT LDS RZ, [RZ] ;  /* 0x00000000fffff984 */ /* 0x000fe20000000800 */
[----:B------:R2:W-:Y:S06]  /*3e70*/  MEMBAR.ALL.CTA ;  /* 0x0000000000007992 */ /* 0x0005ec0000008000 */
[----:B--2---:R-:W2:Y:S01]  /*3e80*/  FENCE.VIEW.ASYNC.S ;  /* 0x00000000000073c6 */ /* 0x004ea20000000000 */
[----:B------:R-:W-:-:S04]  /*3e90*/  PRMT R0, RZ, 0x654, R0 ;  /* 0x00000654ff007816 */ /* 0x000fc80000000000 */
[----:B--2---:R2:W-:Y:S01]  /*3ea0*/  SYNCS.ARRIVE.TRANS64.RED.A1T0 RZ, [R0+URZ], RZ ;  /* 0x000000ff00ff79a7 */ /* 0x0045e200081004ff */
[----:B-1----:R-:W-:Y:S01]  /*3eb0*/  LOP3.LUT P1, RZ, R6, 0x1, RZ, 0xc0, !PT ;  /* 0x0000000106ff7812 */ /* 0x002fe2000782c0ff */
[----:B--2---:R-:W-:-:S12]  /*3ec0*/  BRA.U UP3, `(.L_x_74) ;  /* 0x0000000503587547 */ /* 0x004fd8000b800000 */
[----:B------:R-:W1:Y:S01]  /*3ed0*/  LDCU UR4, c[0x0][0x38c] ;  /* 0x00007180ff0477ac */ /* 0x000e620008000800 */
[----:B------:R-:W-:Y:S02]  /*3ee0*/  PLOP3.LUT P2, PT, PT, PT, PT, 0x80, 0x8 ;  /* 0x000000000008781c */ /* 0x000fe40003f4f070 */
[----:B------:R-:W-:Y:S01]  /*3ef0*/  SHF.L.U32 R5, R9, 0x1f, RZ ;  /* 0x0000001f09057819 */ /* 0x000fe200000006ff */
[----:B------:R-:W-:Y:S02]  /*3f00*/  ULEA UR46, UR47, UR41, 0x3 ;  /* 0x000000292f2e7291 */ /* 0x000fe4000f8e18ff */
[----:B------:R-:W-:Y:S02]  /*3f10*/  ULEA UR36, UR47, UR67, 0x5 ;  /* 0x000000432f247291 */ /* 0x000fe4000f8e28ff */
[----:B-1----:R-:W-:-:S06]  /*3f20*/  UISETP.GE.AND UP0, UPT, UR4, 0x1, UPT ;  /* 0x000000010400788c */ /* 0x002fcc000bf06270 */
[----:B------:R-:W-:-:S05]  /*3f30*/  PLOP3.LUT P0, PT, PT, PT, UP0, 0x80, 0x8 ;  /* 0x000000000008781c */ /* 0x000fca0003f0f008 */
[----:B------:R-:W-:-:S08]  /*3f40*/  @UP0 ULEA UR4, UR38, UR41, 0x3 ;  /* 0x0000002926040291 */ /* 0x000fd0000f8e18ff */
[----:B------:R-:W-:-:S04]  /*3f50*/  @P0 SHF.L.U32 R0, R2, 0x1f, RZ ;  /* 0x0000001f02000819 */ /* 0x000fc800000006ff */
[----:B------:R1:W2:Y:S01]  /*3f60*/  @P0 SYNCS.PHASECHK.TRANS64.TRYWAIT P2, [UR4], R0 ;  /* 0x00000000ff0005a7 */ /* 0x0002a20008041104 */
[----:B------:R-:W3:Y:S02]  /*3f70*/  SYNCS.PHASECHK.TRANS64.TRYWAIT P0, [UR46+0x100], R5 ;  /* 0x00010005ff0075a7 */ /* 0x000ee4000800112e */
[----:B-123--:R-:W-:Y:S05]  /*3f80*/  @!P0 BRA `(.L_x_75) ;  /* 0x0000004800f88947 */ /* 0x00efea0003800000 */
.L_x_167:
[----:B------:R-:W-:Y:S01]  /*3f90*/  UMOV UR42, UR37 ;  /* 0x00000025002a7c82 */ /* 0x000fe20008000000 */
[----:B------:R-:W-:Y:S05]  /*3fa0*/  BRA.U !UP0, `(.L_x_76) ;  /* 0x0000000508107547 */ /* 0x000fea000b800000 */
[----:B------:R-:W-:Y:S02]  /*3fb0*/  UIADD3 UR42, UPT, UPT, UR66, UR37, URZ ;  /* 0x00000025422a7290 */ /* 0x000fe4000fffe0ff */
[----:B------:R-:W-:Y:S01]  /*3fc0*/  UPLOP3.LUT UP2, UPT, UPT, UPT, UPT, 0x40, 0x4 ;  /* 0x000000000004789c */ /* 0x000fe20003f4e870 */
[----:B------:R-:W-:Y:S01]  /*3fd0*/  UMOV UR39, UR64 ;  /* 0x0000004000277c82 */ /* 0x000fe20008000000 */
[----:B------:R-:W-:-:S09]  /*3fe0*/  UMOV UR5, UR38 ;  /* 0x0000002600057c82 */ /* 0x000fd20008000000 */
.L_x_79:
[----:B------:R-:W-:Y:S01]  /*3ff0*/  ULEA UR7, UR5, UR41, 0x3 ;  /* 0x0000002905077291 */ /* 0x000fe2000f8e18ff */
[----:B--23--:R-:W-:Y:S11]  /*4000*/  @P2 BRA `(.L_x_77) ;  /* 0x00000000000c2947 */ /* 0x00cff60003800000 */
[----:B-1----:R-:W-:Y:S04]  /*4010*/  SHF.L.U32 R5, R2, 0x1f, RZ ;  /* 0x0000001f02057819 */ /* 0x002fe800000006ff */
[----:B------:R-:W1:Y:S02]  /*4020*/  SYNCS.PHASECHK.TRANS64.TRYWAIT P0, [UR7], R5 ;  /* 0x00000005ff0075a7 */ /* 0x000e640008001107 */
[----:B-1----:R-:W-:Y:S05]  /*4030*/  @!P0 BRA `(.L_x_78) ;  /* 0x0000004800e48947 */ /* 0x002fea0003800000 */
.L_x_77:
[----:B------:R-:W-:Y:S01]  /*4040*/  UISETP.NE.AND UP0, UPT, UR39, 0x1, UPT ;  /* 0x000000012700788c */ /* 0x000fe2000bf05270 */
[----:B------:R-:W-:Y:S01]  /*4050*/  PLOP3.LUT P2, PT, PT, PT, PT, 0x80, 0x8 ;  /* 0x000000000008781c */ /* 0x000fe20003f4f070 */
[----:B------:R-:W-:Y:S02]  /*4060*/  UIADD3 UR4, UPT, UPT, UR5, 0x1, URZ ;  /* 0x0000000105047890 */ /* 0x000fe4000fffe0ff */
[----:B------:R-:W-:Y:S02]  /*4070*/  UIADD3 UR40, UPT, UPT, UR7, 0x40, URZ ;  /* 0x0000004007287890 */ /* 0x000fe4000fffe0ff */
[----:B------:R-:W-:Y:S01]  /*4080*/  UISETP.NE.AND UP1, UPT, UR4, 0x8, UPT ;  /* 0x000000080400788c */ /* 0x000fe2000bf25270 */
[----:B------:R-:W-:Y:S01]  /*4090*/  PLOP3.LUT P0, PT, PT, PT, UP0, 0x80, 0x8 ;  /* 0x000000000008781c */ /* 0x000fe20003f0f008 */
[----:B------:R-:W-:Y:S02]  /*40a0*/  UIADD3 UR37, UPT, UPT, UR37, 0x1, URZ ;  /* 0x0000000125257890 */ /* 0x000fe4000fffe0ff */
[----:B------:R-:W-:Y:S02]  /*40b0*/  USEL UR6, URZ, 0x1, UP1 ;  /* 0x00000001ff067887 */ /* 0x000fe40008800000 */
[----:B------:R-:W-:Y:S02]  /*40c0*/  USEL UR38, UR4, URZ, UP1 ;  /* 0x000000ff04267287 */ /* 0x000fe40008800000 */
[----:B------:R-:W-:Y:S02]  /*40d0*/  UIADD3 UR39, UPT, UPT, UR39, -0x1, URZ ;  /* 0xffffffff27277890 */ /* 0x000fe4000fffe0ff */
[----:B------:R-:W-:Y:S01]  /*40e0*/  @UP0 ULEA UR4, UR38, UR41, 0x3 ;  /* 0x0000002926040291 */ /* 0x000fe2000f8e18ff */
[----:B------:R-:W-:Y:S01]  /*40f0*/  LOP3.LUT R2, R2, UR6, RZ, 0x3c, !PT ;  /* 0x0000000602027c12 */ /* 0x000fe2000f8e3cff */
[----:B------:R-:W-:Y:S02]  /*4100*/  ULEA UR6, UR5, UR45, 0x9 ;  /* 0x0000002d05067291 */ /* 0x000fe4000f8e48ff */
[----:B------:R-:W-:Y:S01]  /*4110*/  UISETP.NE.AND UP0, UPT, UR37, UR42, UPT ;  /* 0x0000002a2500728c */ /* 0x000fe2000bf05270 */
[----:B-1----:R-:W-:Y:S01]  /*4120*/  @P0 SHF.L.U32 R0, R2, 0x1f, RZ ;  /* 0x0000001f02000819 */ /* 0x002fe200000006ff */
[----:B------:R-:W-:Y:S02]  /*4130*/  UIADD3 UR34, UPT, UPT, UR6, 0x2, URZ ;  /* 0x0000000206227890 */ /* 0x000fe4000fffe0ff */
[----:B------:R-:W-:Y:S01]  /*4140*/  UIADD3 UR30, UPT, UPT, UR6, 0x4, URZ ;  /* 0x00000004061e7890 */ /* 0x000fe2000fffe0ff */
[----:B------:R2:W3:Y:S01]  /*4150*/  @P0 SYNCS.PHASECHK.TRANS64.TRYWAIT P2, [UR4], R0 ;  /* 0x00000000ff0005a7 */ /* 0x0004e20008041104 */
[----:B------:R-:W-:Y:S02]  /*4160*/  ULEA UR4, UR5, UR44, 0xa ;  /* 0x0000002c05047291 */ /* 0x000fe4000f8e50ff */
[----:B------:R-:W-:Y:S02]  /*4170*/  UIADD3 UR26, UPT, UPT, UR6, 0x6, URZ ;  /* 0x00000006061a7890 */ /* 0x000fe4000fffe0ff */
        /* <DEDUP_REMOVED lines=10> */
[----:B------:R-:W-:Y:S01]  /*4220*/  UIADD3 UR8, UPT, UPT, UR4, 0x206, URZ ;  /* 0x0000020604087890 */ /* 0x000fe2000fffe0ff */
[----:B------:R-:W-:Y:S01]  /*4230*/  UMOV UR7, 0x40004040 ;  /* 0x4000404000077882 */ /* 0x000fe20000000000 */
[----:B------:R-:W-:Y:S01]  /*4240*/  UMOV UR5, 0x40004040 ;  /* 0x4000404000057882 */ /* 0x000fe20000000000 */
[----:B------:R-:W-:Y:S01]  /*4250*/  UMOV UR35, 0x40004040 ;  /* 0x4000404000237882 */ /* 0x000fe20000000000 */
[----:B------:R1:W-:Y:S01]  /*4260*/  UTCHMMA.2CTA gdesc[UR4], gdesc[UR6], tmem[UR36], tmem[UR62], idesc[UR63], UP2 ;  /* 0x00ff3e06040075ea */ /* 0x0003e20009200024 */
[----:B------:R-:W-:Y:S01]  /*4270*/  UPLOP3.LUT UP2, UPT, UPT, UPT, UPT, 0x80, 0x8 ;  /* 0x000000000008789c */ /* 0x000fe20003f4f070 */
[----:B------:R-:W-:Y:S01]  /*4280*/  UMOV UR33, 0x40004040 ;  /* 0x4000404000217882 */ /* 0x000fe20000000000 */
[----:B------:R-:W-:Y:S01]  /*4290*/  UMOV UR31, 0x40004040 ;  /* 0x40004040001f7882 */ /* 0x000fe20000000000 */
[----:B------:R2:W-:Y:S01]  /*42a0*/  UTCHMMA.2CTA gdesc[UR32], gdesc[UR34], tmem[UR36], tmem[UR60], idesc[UR61], UPT ;  /* 0x00ff3c22200075ea */ /* 0x0005e2000ba00024 */
        /* <DEDUP_REMOVED lines=14> */
[----:B------:R-:W-:Y:S01]  /*4390*/  UMOV UR9, 0x40004040 ;  /* 0x4000404000097882 */ /* 0x000fe20000000000 */
[----:B------:R2:W-:Y:S01]  /*43a0*/  UTCHMMA.2CTA gdesc[UR12], gdesc[UR14], tmem[UR36], tmem[UR50], idesc[UR51], UPT ;  /* 0x00ff320e0c0075ea */ /* 0x0005e2000ba00024 */
[----:B------:R2:W-:Y:S01]  /*43b0*/  UTCHMMA.2CTA gdesc[UR8], gdesc[UR10], tmem[UR36], tmem[UR48], idesc[UR49], UPT ;  /* 0x00ff300a080075ea */ /* 0x0005e2000ba00024 */
[----:B------:R2:W-:Y:S01]  /*43c0*/  UTCBAR.2CTA.MULTICAST [UR40], URZ, UR43 ;  /* 0x000000ff280073e9 */ /* 0x0005e2000820082b */
[----:B-1----:R-:W-:Y:S01]  /*43d0*/  UMOV UR5, UR38 ;  /* 0x0000002600057c82 */ /* 0x002fe20008000000 */
[----:B------:R-:W-:Y:S05]  /*43e0*/  BRA.U UP0, `(.L_x_79) ;  /* 0xfffffffd00007547 */ /* 0x000fea000b83ffff */
.L_x_76:
[----:B------:R-:W-:Y:S01]  /*43f0*/  UIADD3 UR4, UPT, UPT, UR46, 0xe0, URZ ;  /* 0x000000e02e047890 */ /* 0x000fe2000fffe0ff */
[----:B------:R-:W-:-:S08]  /*4400*/  UMOV UR37, UR42 ;  /* 0x0000002a00257c82 */ /* 0x000fd00008000000 */
[----:B------:R4:W-:Y:S01]  /*4410*/  UTCBAR.2CTA.MULTICAST [UR4], URZ, UR65 ;  /* 0x000000ff040073e9 */ /* 0x0009e20008200841 */
[----:B------:R-:W-:Y:S02]  /*4420*/  NOP ;  /* 0x0000000000007918 */ /* 0x000fe40000000000 */
.L_x_74:
[----:B----4-:R-:W-:Y:S01]  /*4430*/  UIADD3 UR4, UPT, UPT, UR47, 0x1, URZ ;  /* 0x000000012f047890 */ /* 0x010fe2000fffe0ff */
[----:B------:R-:W-:-:S03]  /*4440*/  ISETP.NE.AND P0, PT, R8, 0x2, PT ;  /* 0x000000020800780c */ /* 0x000fc60003f05270 */
[----:B------:R-:W-:Y:S01]  /*4450*/  UISETP.NE.AND UP0, UPT, UR4, 0x4, UPT ;  /* 0x000000040400788c */ /* 0x000fe2000bf05270 */
[----:B-12---:R-:W-:Y:S02]  /*4460*/  SEL R0, RZ, 0x1, P0 ;  /* 0x00000001ff007807 */ /* 0x006fe40000000000 */
[----:B------:R-:W-:Y:S01]  /*4470*/  SEL R8, R8, RZ, P0 ;  /* 0x000000ff08087207 */ /* 0x000fe20000000000 */
[----:B------:R-:W-:Y:S01]  /*4480*/  USEL UR5, URZ, 0x1, UP0 ;  /* 0x00000001ff057887 */ /* 0x000fe20008000000 */
[----:B------:R-:W-:Y:S01]  /*4490*/  LOP3.LUT R3, R3, R0, RZ, 0x3c, !PT ;  /* 0x0000000003037212 */ /* 0x000fe200078e3cff */
[----:B------:R-:W-:-:S04]  /*44a0*/  USEL UR47, UR4, URZ, UP0 ;  /* 0x000000ff042f7287 */ /* 0x000fc80008000000 */
[----:B------:R-:W-:Y:S01]  /*44b0*/  LOP3.LUT R9, R9, UR5, RZ, 0x3c, !PT ;  /* 0x0000000509097c12 */ /* 0x000fe2000f8e3cff */
[----:B------:R-:W-:Y:S07]  /*44c0*/  @P1 BRA `(.L_x_80) ;  /* 0xfffffff800381947 */ /* 0x000fee000383ffff */
[----:B------:R-:W1:Y:S01]  /*44d0*/  S2UR UR8, SR_CgaCtaId ;  /* 0x00000000000879c3 */ /* 0x000e620000008800 */
[----:B------:R-:W-:Y:S01]  /*44e0*/  ELECT P0, URZ, PT ;  /* 0x0000000000ff782f */ /* 0x000fe20003800000 */
[----:B------:R-:W-:Y:S01]  /*44f0*/  HFMA2 R0, -RZ, RZ, 0, 5.9604644775390625e-08 ;  /* 0x00000001ff007431 */ /* 0x000fe200000001ff */
[----:B------:R-:W-:-:S05]  /*4500*/  UMOV UR4, 0x40 ;  /* 0x0000004000047882 */ /* 0x000fca0000000000 */
[----:B------:R-:W-:Y:S01]  /*4510*/  UVIRTCOUNT.DEALLOC.SMPOOL 0x80 ;  /* 0x000000800000784c */ /* 0x000fe20000000000 */
[----:B------:R-:W-:Y:S02]  /*4520*/  UISETP.NE.AND UP1, UPT, UR68, URZ, UPT ;  /* 0x000000ff4400728c */ /* 0x000fe4000bf25270 */
[----:B-1----:R-:W-:-:S09]  /*4530*/  ULEA UR8, UR8, UR4, 0x18 ;  /* 0x0000000408087291 */ /* 0x002fd2000f8ec0ff */
[----:B------:R1:W-:Y:S01]  /*4540*/  @P0 STS.U8 [UR8+0x1c], R0 ;  /* 0x00001c00ff000988 */ /* 0x0003e20008000008 */
[----:B------:R-:W-:Y:S05]  /*4550*/  BRA.U UP1, `(.L_x_81) ;  /* 0x0000000101a07547 */ /* 0x000fea000b800000 */
[----:B------:R-:W-:Y:S01]  /*4560*/  UIADD3 UR7, UPT, UPT, UR41, 0x100, URZ ;  /* 0x0000010029077890 */ /* 0x000fe2000fffe0ff */
[----:B------:R-:W-:-:S03]  /*4570*/  SHF.L.U32 R3, R9, 0x1f, RZ ;  /* 0x0000001f09037819 */ /* 0x000fc600000006ff */
[----:B------:R-:W-:-:S09]  /*4580*/  ULEA UR4, UR47, UR7, 0x3 ;  /* 0x000000072f047291 */ /* 0x000fd2000f8e18ff */
[----:B------:R-:W2:Y:S02]  /*4590*/  SYNCS.PHASECHK.TRANS64.TRYWAIT P0, [UR4], R3 ;  /* 0x00000003ff0075a7 */ /* 0x000ea40008001104 */
[----:B--2---:R-:W-:Y:S05]  /*45a0*/  @!P0 BRA `(.L_x_82) ;  /* 0x0000004400a08947 */ /* 0x004fea0003800000 */
.L_x_170:
        /* <DEDUP_REMOVED lines=9> */
.L_x_172:
        /* <DEDUP_REMOVED lines=9> */
.L_x_174:
[----:B------:R-:W-:-:S04]  /*46d0*/  UIADD3 UR4, UPT, UPT, UR4, 0x1, URZ ;  /* 0x0000000104047890 */ /* 0x000fc8000fffe0ff */
[----:B------:R-:W-:-:S04]  /*46e0*/  UISETP.NE.AND UP0, UPT, UR4, 0x4, UPT ;  /* 0x000000040400788c */ /* 0x000fc8000bf05270 */
[----:B------:R-:W-:Y:S02]  /*46f0*/  USEL UR5, URZ, 0x1, UP0 ;  /* 0x00000001ff057887 */ /* 0x000fe40008000000 */
[----:B------:R-:W-:-:S04]  /*4700*/  USEL UR4, UR4, URZ, UP0 ;  /* 0x000000ff04047287 */ /* 0x000fc80008000000 */
[----:B------:R-:W-:Y:S01]  /*4710*/  ULEA UR4, UR4, UR7, 0x3 ;  /* 0x0000000704047291 */ /* 0x000fe2000f8e18ff */
[----:B-1----:R-:W-:-:S04]  /*4720*/  LOP3.LUT R3, R2, UR5, RZ, 0x3c, !PT ;  /* 0x0000000502037c12 */ /* 0x002fc8000f8e3cff */
[----:B------:R-:W-:Y:S01]  /*4730*/  SHF.L.U32 R3, R3, 0x1f, RZ ;  /* 0x0000001f03037819 */ /* 0x000fe200000006ff */
[----:B------:R-:W-:-:S04]  /*4740*/  IMAD.U32 R0, RZ, RZ, UR4 ;  /* 0x00000004ff007e24 */ /* 0x000fc8000f8e00ff */
[----:B------:R1:W2:Y:S03]  /*4750*/  SYNCS.PHASECHK.TRANS64.TRYWAIT P0, [R0+URZ], R3 ;  /* 0x00000003000075a7 */ /* 0x0002a600080011ff */
[----:B--2---:R-:W-:Y:S05]  /*4760*/  @!P0 NANOSLEEP.SYNCS 0x989680 ;  /* 0x009896800000895d */ /* 0x004fea0003900000 */
[----:B------:R-:W2:Y:S02]  /*4770*/  @!P0 SYNCS.PHASECHK.TRANS64 P0, [R0+URZ], R3 ;  /* 0x00000003000085a7 */ /* 0x000ea400080010ff */
[----:B--2---:R-:W-:Y:S05]  /*4780*/  @P0 BRA `(.L_x_85) ;  /* 0x0000000000200947 */ /* 0x004fea0003800000 */
.L_x_86:
[----:B--2---:R2:W4:Y:S02]  /*4790*/  SYNCS.PHASECHK.TRANS64.TRYWAIT P0, [R0+URZ], R3 ;  /* 0x00000003000075a7 */ /* 0x00452400080011ff */
[----:B----4-:R-:W-:Y:S05]  /*47a0*/  @!P0 NANOSLEEP.SYNCS 0x989680 ;  /* 0x009896800000895d */ /* 0x010fea0003900000 */
[----:B------:R-:W4:Y:S02]  /*47b0*/  @!P0 SYNCS.PHASECHK.TRANS64 P0, [R0+URZ], R3 ;  /* 0x00000003000085a7 */ /* 0x000f2400080010ff */
[----:B----4-:R-:W-:Y:S05]  /*47c0*/  @!P0 BRA `(.L_x_86) ;  /* 0xfffffffc00f08947 */ /* 0x010fea000383ffff */
[----:B------:R-:W-:Y:S05]  /*47d0*/  BRA `(.L_x_85) ;  /* 0x00000000000c7947 */ /* 0x000fea0003800000 */
.L_x_81:
[----:B------:R-:W-:-:S04]  /*47e0*/  UIADD3 UR4, UPT, UPT, UR41, 0x140, URZ ;  /* 0x0000014029047890 */ /* 0x000fc8000fffe0ff */
[----:B------:R-:W-:-:S09]  /*47f0*/  UPRMT UR4, UR69, 0x654, UR4 ;  /* 0x0000065445047896 */ /* 0x000fd20008000004 */
[----:B------:R-:W-:Y:S03]  /*4800*/  SYNCS.ARRIVE.TRANS64.RED.A1T0 RZ, [UR4], RZ ;  /* 0x000000ffffff79a7 */ /* 0x000fe60008100404 */
.L_x_85:
[----:B-12---:R-:W-:Y:S01]  /*4810*/  SHF.L.U32 R3, RZ, 0x1f, RZ ;  /* 0x0000001fff037819 */ /* 0x006fe200000006ff */
[----:B------:R-:W-:Y:S01]  /*4820*/  UIADD3 UR4, UPT, UPT, UR41, 0x140, URZ ;  /* 0x0000014029047890 */ /* 0x000fe2000fffe0ff */
[----:B------:R-:W-:Y:S02]  /*4830*/  PLOP3.LUT P0, PT, PT, PT, UP1, 0x80, 0x8 ;  /* 0x000000000008781c */ /* 0x000fe40003f0f018 */
[----:B------:R-:W1:Y:S02]  /*4840*/  SYNCS.PHASECHK.TRANS64.TRYWAIT P1, [UR41+0x140], R3 ;  /* 0x00014003ff0075a7 */ /* 0x000e640008021129 */
[----:B-1----:R-:W-:Y:S09]  /*4850*/  @!P1 BRA `(.L_x_87) ;  /* 0x00000044003c9947 */ /* 0x002ff20003800000 */
.L_x_176:
[----:B------:R-:W-:Y:S01]  /*4860*/  @!UP1 UPRMT UR4, UR69, 0x654, UR4 ;  /* 0x0000065445049896 */ /* 0x000fe20008000004 */
[----:B------:R-:W-:Y:S01]  /*4870*/  UMOV UR5, 0xffff ;  /* 0x0000ffff00057882 */ /* 0x000fe20000000000 */
[----:B------:R-:W-:-:S07]  /*4880*/  UMOV UR6, 0x1 ;  /* 0x0000000100067882 */ /* 0x000fce0000000000 */
[----:B------:R-:W-:Y:S01]  /*4890*/  @!P0 SYNCS.ARRIVE.TRANS64.RED.A1T0 RZ, [UR4], RZ ;  /* 0x000000ffffff89a7 */ /* 0x000fe20008100404 */
[----:B------:R-:W-:Y:S01]  /*48a0*/  NOP ;  /* 0x0000000000007918 */ /* 0x000fe20000000000 */
[----:B-1----:R-:W1:Y:S01]  /*48b0*/  LDS R0, [UR8+0x14] ;  /* 0x00001408ff007984 */ /* 0x002e620008000800 */
[----:B------:R-:W-:-:S04]  /*48c0*/  ULOP3.LUT UR4, UR67, 0xffff, URZ, 0xc0, !UPT ;  /* 0x0000ffff43047892 */ /* 0x000fc8000f8ec0ff */
[----:B------:R-:W-:-:S04]  /*48d0*/  USHF.R.U32.HI UR4, URZ, 0x5, UR4 ;  /* 0x00000005ff047899 */ /* 0x000fc80008011604 */
[----:B------:R-:W-:Y:S02]  /*48e0*/  USHF.L.U32 UR5, UR5, UR4, URZ ;  /* 0x0000000405057299 */ /* 0x000fe400080006ff */
[----:B------:R-:W-:-:S04]  /*48f0*/  USHF.L.U32 UR4, UR6, UR4, URZ ;  /* 0x0000000406047299 */ /* 0x000fc800080006ff */
[----:B-1----:R-:W-:-:S04]  /*4900*/  LOP3.LUT R0, R0, UR5, RZ, 0xc0, !PT ;  /* 0x0000000500007c12 */ /* 0x002fc8000f8ec0ff */
[----:B------:R-:W-:-:S13]  /*4910*/  ISETP.NE.AND P0, PT, R0, UR5, PT ;  /* 0x0000000500007c0c */ /* 0x000fda000bf05270 */
[----:B------:R-:W-:Y:S05]  /*4920*/  @P0 BRA `(.L_x_88) ;  /* 0x0000000000580947 */ /* 0x000fea0003800000 */
[----:B------:R-:W1:Y:S02]  /*4930*/  LDS R0, [UR8+0x18] ;  /* 0x00001808ff007984 */ /* 0x000e640008000800 */
[----:B-1----:R-:W-:-:S04]  /*4940*/  LOP3.LUT R0, R0, UR4, RZ, 0xc0, !PT ;  /* 0x0000000400007c12 */ /* 0x002fc8000f8ec0ff */
[----:B------:R-:W-:-:S13]  /*4950*/  ISETP.NE.AND P0, PT, R0, UR4, PT ;  /* 0x0000000400007c0c */ /* 0x000fda000bf05270 */
[----:B------:R-:W-:Y:S05]  /*4960*/  @P0 BRA `(.L_x_89) ;  /* 0x00000000003c0947 */ /* 0x000fea0003800000 */
[----:B------:R-:W1:Y:S01]  /*4970*/  S2R R2, SR_LANEID ;  /* 0x0000000000027919 */ /* 0x000e620000000000 */
[----:B------:R-:W-:Y:S01]  /*4980*/  ULOP3.LUT UR5, URZ, UR5, URZ, 0x33, !UPT ;  /* 0x00000005ff057292 */ /* 0x000fe2000f8e33ff */
[----:B------:R-:W-:Y:S01]  /*4990*/  LOP3.LUT R4, RZ, UR4, RZ, 0x33, !PT ;  /* 0x00000004ff047c12 */ /* 0x000fe2000f8e33ff */
[----:B------:R-:W-:Y:S02]  /*49a0*/  VOTEU.ANY UR4, UPT, PT ;  /* 0x0000000000047886 */ /* 0x000fe400038e0100 */
[----:B------:R-:W-:Y:S01]  /*49b0*/  UFLO.U32 UR4, UR4 ;  /* 0x00000004000472bd */ /* 0x000fe200080e0000 */
[----:B------:R-:W2:Y:S01]  /*49c0*/  REDUX UR6, R4 ;  /* 0x00000000040673c4 */ /* 0x000ea20000000000 */
[----:B------:R-:W-:-:S06]  /*49d0*/  IMAD.U32 R0, RZ, RZ, UR5 ;  /* 0x00000005ff007e24 */ /* 0x000fcc000f8e00ff */
[----:B------:R4:W-:Y:S01]  /*49e0*/  UTCATOMSWS.AND URZ, UR5 ;  /* 0x0000000500ff79e3 */ /* 0x0009e20008000000 */
[----:B------:R-:W3:Y:S01]  /*49f0*/  REDUX UR7, R0 ;  /* 0x00000000000773c4 */ /* 0x000ee20000000000 */
[----:B-1----:R-:W-:Y:S01]  /*4a00*/  ISETP.EQ.U32.AND P0, PT, R2, UR4, PT ;  /* 0x0000000402007c0c */ /* 0x002fe2000bf02070 */
[----:B--2---:R-:W-:Y:S01]  /*4a10*/  IMAD.U32 R2, RZ, RZ, UR6 ;  /* 0x00000006ff027e24 */ /* 0x004fe2000f8e00ff */
[----:B---3--:R-:W-:-:S11]  /*4a20*/  MOV R3, UR7 ;  /* 0x0000000700037c02 */ /* 0x008fd60008000f00 */
[----:B------:R4:W-:Y:S04]  /*4a30*/  @P0 ATOMS.AND RZ, [UR8+0x14], R3 ;  /* 0x00001403ffff098c */ /* 0x0009e8000a800008 */
[----:B------:R4:W-:Y:S01]  /*4a40*/  @P0 ATOMS.AND RZ, [UR8+0x18], R2 ;  /* 0x00001802ffff098c */ /* 0x0009e2000a800008 */
[----:B------:R-:W-:Y:S05]  /*4a50*/  BRA `(.L_x_90) ;  /* 0x0000000000147947 */ /* 0x000fea0003800000 */
.L_x_89:
[----:B------:R-:W-:Y:S02]  /*4a60*/  MOV R2, 0x4a80 ;  /* 0x00004a8000027802 */ /* 0x000fe40000000f00 */
[----:B---3-5:R-:W-:Y:S05]  /*4a70*/  CALL.REL.NOINC `($__internal_0_$__cuda_sm10x_tcgen05_guardrail_trap_col_being_dealloced_not_returned_by_alloc) ;  /* 0x0000004400a87944 */ /* 0x028fea0003c00000 */
[----:B------:R-:W-:Y:S05]  /*4a80*/  BRA `(.L_x_90) ;  /* 0x0000000000087947 */ /* 0x000fea0003800000 */
.L_x_88:
[----:B------:R-:W-:Y:S02]  /*4a90*/  MOV R2, 0x4ab0 ;  /* 0x00004ab000027802 */ /* 0x000fe40000000f00 */
[----:B---3-5:R-:W-:Y:S05]  /*4aa0*/  CALL.REL.NOINC `($__internal_2_$__cuda_sm10x_tcgen05_guardrail_trap_unallocated_columns_being_dealloced) ;  /* 0x0000004400b47944 */ /* 0x028fea0003c00000 */
.L_x_90:
[----:B------:R-:W-:Y:S01]  /*4ab0*/  NOP ;  /* 0x0000000000007918 */ /* 0x000fe20000000000 */
[----:B----4-:R-:W-:Y:S05]  /*4ac0*/  EXIT ;  /* 0x000000000000794d */ /* 0x010fea0003800000 */
.L_x_61:
[----:B------:R-:W-:-:S09]  /*4ad0*/  UISETP.NE.OR UP0, UPT, UR24, 0x3, !UP4 ;  /* 0x000000031800788c */ /* 0x000fd2000e705670 */
[----:B------:R-:W-:Y:S05]  /*4ae0*/  BRA.U UP0, `(.L_x_91) ;  /* 0x00000011002c7547 */ /* 0x000fea000b800000 */
[----:B------:R-:W2:Y:S01]  /*4af0*/  LDCU UR37, c[0x0][0x370] ;  /* 0x00006e00ff2577ac */ /* 0x000ea20008000800 */
[----:B------:R-:W3:Y:S01]  /*4b00*/  LDC.64 R16, c[0x0][0x348] ;  /* 0x0000d200ff107b82 */ /* 0x000ee20000000a00 */
[----:B------:R-:W-:Y:S02]  /*4b10*/  HFMA2 R13, -RZ, RZ, 0, 0 ;  /* 0x00000000ff0d7431 */ /* 0x000fe400000001ff */
[----:B------:R-:W-:Y:S01]  /*4b20*/  IMAD.MOV.U32 R15, RZ, RZ, 0x1 ;  /* 0x00000001ff0f7424 */ /* 0x000fe200078e00ff */
[----:B------:R-:W2:Y:S01]  /*4b30*/  LDCU.128 UR32, c[0x0][0xb10] ;  /* 0x00016200ff2077ac */ /* 0x000ea20008000c00 */
[----:B------:R-:W-:Y:S01]  /*4b40*/  IMAD.MOV.U32 R14, RZ, RZ, RZ ;  /* 0x000000ffff0e7224 */ /* 0x000fe200078e00ff */
[----:B------:R-:W-:Y:S01]  /*4b50*/  MOV R7, 0x2000 ;  /* 0x0000200000077802 */ /* 0x000fe20000000f00 */
[----:B------:R-:W4:Y:S01]  /*4b60*/  LDCU UR31, c[0x0][0x374] ;  /* 0x00006e80ff1f77ac */ /* 0x000f220008000800 */
[----:B------:R-:W1:Y:S01]  /*4b70*/  LDC.64 R2, c[0x0][0x888] ;  /* 0x00022200ff027b82 */ /* 0x000e620000000a00 */
[----:B------:R-:W4:Y:S01]  /*4b80*/  LDCU UR15, c[0x0][0xb0c] ;  /* 0x00016180ff0f77ac */ /* 0x000f220008000800 */
[----:B------:R-:W4:Y:S06]  /*4b90*/  LDCU UR40, c[0x0][0xb20] ;  /* 0x00016400ff2877ac */ /* 0x000f2c0008000800 */
[----:B------:R-:W1:Y:S01]  /*4ba0*/  LDC.64 R4, c[0x0][0x890] ;  /* 0x00022400ff047b82 */ /* 0x000e620000000a00 */
[----:B------:R-:W3:Y:S01]  /*4bb0*/  LDCU UR4, c[0x0][0xb30] ;  /* 0x00016600ff0477ac */ /* 0x000ee20008000800 */
[----:B--2---:R-:W-:-:S02]  /*4bc0*/  UIMAD.WIDE.U32 UR6, UR37, UR32, URZ ;  /* 0x00000020250672a5 */ /* 0x004fc4000f8e00ff */
[----:B----4-:R-:W-:Y:S01]  /*4bd0*/  UIMAD.WIDE.U32 UR8, UR31, UR35, URZ ;  /* 0x000000231f0872a5 */ /* 0x010fe2000f8e00ff */
[----:B------:R-:W-:Y:S01]  /*4be0*/  UMOV UR29, 0x400 ;  /* 0x00000400001d7882 */ /* 0x000fe20000000000 */
[----:B------:R-:W-:-:S03]  /*4bf0*/  UPLOP3.LUT UP3, UPT, UPT, UPT, UPT, 0x40, 0x4 ;  /* 0x000000000004789c */ /* 0x000fc60003f6e870 */
[----:B------:R-:W-:Y:S01]  /*4c00*/  UMOV UR6, UR7 ;  /* 0x0000000700067c82 */ /* 0x000fe20008000000 */
[----:B------:R-:W-:Y:S01]  /*4c10*/  UISETP.GE.AND UP0, UPT, UR42, 0x1, UPT ;  /* 0x000000012a00788c */ /* 0x000fe2000bf06270 */
[----:B------:R-:W-:Y:S01]  /*4c20*/  UMOV UR38, UR9 ;  /* 0x0000000900267c82 */ /* 0x000fe20008000000 */
[----:B------:R-:W-:Y:S01]  /*4c30*/  UISETP.NE.AND UP4, UPT, UR42, 0x1, UPT ;  /* 0x000000012a00788c */ /* 0x000fe2000bf85270 */
[----:B------:R-:W2:Y:S01]  /*4c40*/  LDCU.64 UR22, c[0x0][0xb28] ;  /* 0x00016500ff1677ac */ /* 0x000ea20008000a00 */
[----:B------:R-:W-:Y:S02]  /*4c50*/  ULEA UR29, UR53, UR29, 0x18 ;  /* 0x0000001d351d7291 */ /* 0x000fe4000f8ec0ff */
[----:B------:R-:W-:Y:S02]  /*4c60*/  UISETP.NE.AND UP6, UPT, UR15, 0x1, UPT ;  /* 0x000000010f00788c */ /* 0x000fe4000bfc5270 */
[----:B------:R-:W-:Y:S02]  /*4c70*/  UISETP.NE.AND UP5, UPT, UR34, 0x1, UPT ;  /* 0x000000012200788c */ /* 0x000fe4000bfa5270 */
[----:B------:R-:W-:-:S02]  /*4c80*/  USHF.R.U32.HI UR39, URZ, UR33, UR6 ;  /* 0x00000021ff277299 */ /* 0x000fc40008011606 */
[----:B------:R-:W-:Y:S02]  /*4c90*/  USHF.R.U32.HI UR38, URZ, UR40, UR38 ;  /* 0x00000028ff267299 */ /* 0x000fe40008011626 */
[----:B---3--:R-:W-:Y:S01]  /*4ca0*/  UISETP.NE.AND UP2, UPT, UR4, 0x1, UPT ;  /* 0x000000010400788c */ /* 0x008fe2000bf45270 */
[----:B------:R-:W-:-:S10]  /*4cb0*/  UMOV UR12, URZ ;  /* 0x000000ff000c7c82 */ /* 0x000fd40008000000 */
.L_x_100:
[C---:B------:R-:W-:Y:S02]  /*4cc0*/  LEA R12, R14.reuse, UR29, 0x3 ;  /* 0x0000001d0e0c7c11 */ /* 0x040fe4000f8e18ff */
[----:B------:R-:W-:Y:S02]  /*4cd0*/  SHF.L.U32 R9, R13, 0x1f, RZ ;  /* 0x0000001f0d097819 */ /* 0x000fe400000006ff */
[----:B------:R-:W-:Y:S02]  /*4ce0*/  LEA R10, R14, UR29, 0x4 ;  /* 0x0000001d0e0a7c11 */ /* 0x000fe4000f8e20ff */
[----:B------:R-:W3:Y:S02]  /*4cf0*/  SYNCS.PHASECHK.TRANS64.TRYWAIT P0, [R12+URZ+0xc0], R9 ;  /* 0x0000c0090c0075a7 */ /* 0x000ee400080011ff */
[----:B---34-:R-:W-:Y:S05]  /*4d00*/  @!P0 BRA `(.L_x_92) ;  /* 0x0000004000288947 */ /* 0x018fea0003800000 */
.L_x_177:
[----:B---3--:R-:W3:Y:S01]  /*4d10*/  LDS.128 R8, [R10+0x150] ;  /* 0x000150000a087984 */ /* 0x008ee20000000c00 */
[----:B------:R-:W-:Y:S01]  /*4d20*/  UISETP.GE.AND UP0, UPT, UR42, 0x1, UPT ;  /* 0x000000012a00788c */ /* 0x000fe2000bf06270 */
[----:B------:R-:W-:Y:S01]  /*4d30*/  @!PT LDS RZ, [RZ] ;  /* 0x00000000fffff984 */ /* 0x000fe20000000800 */
[----:B------:R-:W-:Y:S01]  /*4d40*/  @!PT LDS RZ, [RZ] ;  /* 0x00000000fffff984 */ /* 0x000fe20000000800 */
[----:B------:R-:W-:Y:S01]  /*4d50*/  @!PT LDS RZ, [RZ] ;  /* 0x00000000fffff984 */ /* 0x000fe20000000800 */
[----:B------:R-:W-:Y:S01]  /*4d60*/  @!PT LDS RZ, [RZ] ;  /* 0x00000000fffff984 */ /* 0x000fe20000000800 */
[----:B------:R4:W-:Y:S06]  /*4d70*/  MEMBAR.ALL.CTA ;  /* 0x0000000000007992 */ /* 0x0009ec0000008000 */
[----:B----4-:R-:W4:Y:S01]  /*4d80*/  FENCE.VIEW.ASYNC.S ;  /* 0x00000000000073c6 */ /* 0x010f220000000000 */
[----:B---3--:R-:W-:Y:S11]  /*4d90*/  LOP3.LUT P0, RZ, R10, 0x1, RZ, 0xc0, !PT ;  /* 0x000000010aff7812 */ /* 0x008ff6000780c0ff */
[----:B------:R-:W-:Y:S02]  /*4da0*/  @!UPT UIADD3 URZ, UPT, UPT, URZ, URZ, URZ ;  /* 0x000000fffffff290 */ /* 0x000fe4000fffe0ff */
[----:B----4-:R-:W-:Y:S01]  /*4db0*/  VOTEU.ANY UP1, P0 ;  /* 0x0000000000ff7886 */ /* 0x010fe20000020100 */
[----:B------:R-:W-:Y:S11]  /*4dc0*/  PLOP3.LUT P0, PT, PT, PT, UP1, 0x80, 0x8 ;  /* 0x000000000008781c */ /* 0x000ff60003f0f018 */
[----:B------:R-:W-:Y:S02]  /*4dd0*/  @!UPT UIADD3 URZ, UPT, UPT, URZ, URZ, URZ ;  /* 0x000000fffffff290 */ /* 0x000fe4000fffe0ff */
[----:B------:R-:W-:Y:S02]  /*4de0*/  @P0 SHF.R.U32.HI R0, RZ, 0x10, R9 ;  /* 0x00000010ff000819 */ /* 0x000fe40000011609 */
[----:B------:R-:W-:Y:S02]  /*4df0*/  @P0 MOV R6, R8 ;  /* 0x0000000800060202 */ /* 0x000fe40000000f00 */
[----:B------:R-:W-:Y:S01]  /*4e00*/  @P0 R2UR UR4, R0 ;  /* 0x00000000000402ca */ /* 0x000fe200000e0000 */
[----:B------:R-:W-:Y:S01]  /*4e10*/  VIADD R0, R12, 0xd0 ;  /* 0x000000d00c007836 */ /* 0x000fe20000000000 */
[----:B------:R-:W-:Y:S02]  /*4e20*/  @P0 LOP3.LUT R8, R9, 0xffff, RZ, 0xc0, !PT ;  /* 0x0000ffff09080812 */ /* 0x000fe400078ec0ff */
[----:B------:R-:W-:Y:S02]  /*4e30*/  @P0 R2UR UR6, R6 ;  /* 0x00000000060602ca */ /* 0x000fe400000e0000 */
[----:B------:R-:W-:Y:S02]  /*4e40*/  PRMT R0, RZ, 0x654, R0 ;  /* 0x00000654ff007816 */ /* 0x000fe40000000000 */
[----:B------:R-:W-:Y:S02]  /*4e50*/  @P0 R2UR UR5, R8 ;  /* 0x00000000080502ca */ /* 0x000fe400000e0000 */
[----:B------:R3:W-:Y:S03]  /*4e60*/  SYNCS.ARRIVE.TRANS64.RED.A1T0 RZ, [R0+URZ], RZ ;  /* 0x000000ff00ff79a7 */ /* 0x0007e600081004ff */
[----:B------:R-:W-:Y:S04]  /*4e70*/  @UP1 UMOV UR30, UR4 ;  /* 0x00000004001e1c82 */ /* 0x000fe80008000000 */
[----:B------:R-:W-:Y:S04]  /*4e80*/  @UP1 UMOV UR14, UR6 ;  /* 0x00000006000e1c82 */ /* 0x000fe80008000000 */
[----:B------:R-:W-:Y:S01]  /*4e90*/  @UP1 UMOV UR13, UR5 ;  /* 0x00000005000d1c82 */ /* 0x000fe20008000000 */
[----:B------:R-:W-:Y:S05]  /*4ea0*/  BRA.U !UP0, `(.L_x_93) ;  /* 0x0000000108a47547 */ /* 0x000fea000b800000 */
[----:B------:R-:W-:Y:S02]  /*4eb0*/  UIMAD.WIDE.U32 UR8, UR13, UR35, URZ ;  /* 0x000000230d0872a5 */ /* 0x000fe4000f8e00ff */
[----:B------:R-:W-:Y:S02]  /*4ec0*/  UIMAD.WIDE.U32 UR10, UR14, UR32, URZ ;  /* 0x000000200e0a72a5 */ /* 0x000fe4000f8e00ff */
[----:B------:R-:W-:Y:S02]  /*4ed0*/  USEL UR4, UR31, UR38, !UP5 ;  /* 0x000000261f047287 */ /* 0x000fe4000e800000 */
[----:B------:R-:W-:Y:S02]  /*4ee0*/  USEL UR7, UR37, UR39, !UP6 ;  /* 0x0000002725077287 */ /* 0x000fe4000f000000 */
[----:B--2---:R-:W-:Y:S02]  /*4ef0*/  UIMAD.WIDE.U32 UR16, UR4, UR22, URZ ;  /* 0x00000016041072a5 */ /* 0x004fe4000f8e00ff */
[----:B------:R-:W-:Y:S01]  /*4f00*/  UIMAD.WIDE.U32 UR18, UR7, UR22, URZ ;  /* 0x00000016071272a5 */ /* 0x000fe2000f8e00ff */
[----:B------:R-:W-:Y:S02]  /*4f10*/  UMOV UR5, UR9 ;  /* 0x0000000900057c82 */ /* 0x000fe40008000000 */
[----:B------:R-:W-:Y:S03]  /*4f20*/  USHF.R.U32.HI UR6, URZ, UR40, UR5 ;  /* 0x00000028ff067299 */ /* 0x000fe60008011605 */
[----:B------:R-:W-:Y:S01]  /*4f30*/  UMOV UR5, UR11 ;  /* 0x0000000b00057c82 */ /* 0x000fe20008000000 */
[----:B------:R-:W-:Y:S02]  /*4f40*/  USEL UR6, UR13, UR6, !UP5 ;  /* 0x000000060d067287 */ /* 0x000fe4000e800000 */
[----:B------:R-:W-:Y:S02]  /*4f50*/  USHF.R.U32.HI UR8, URZ, UR33, UR5 ;  /* 0x00000021ff087299 */ /* 0x000fe40008011605 */
[----:B------:R-:W-:Y:S01]  /*4f60*/  UIMAD.WIDE.U32 UR10, UR6, UR22, URZ ;  /* 0x00000016060a72a5 */ /* 0x000fe2000f8e00ff */
[----:B------:R-:W-:Y:S02]  /*4f70*/  UMOV UR5, UR17 ;  /* 0x0000001100057c82 */ /* 0x000fe40008000000 */
[----:B------:R-:W-:Y:S03]  /*4f80*/  @UP4 USHF.R.U32.HI UR4, URZ, UR23, UR5 ;  /* 0x00000017ff044299 */ /* 0x000fe60008011605 */
[----:B------:R-:W-:Y:S01]  /*4f90*/  UMOV UR5, UR19 ;  /* 0x0000001300057c82 */ /* 0x000fe20008000000 */
[----:B------:R-:W-:Y:S02]  /*4fa0*/  UIMAD UR4, UR42, UR4, URZ ;  /* 0x000000042a0472a4 */ /* 0x000fe4000f8e02ff */
[----:B------:R-:W-:Y:S02]  /*4fb0*/  @UP4 USHF.R.U32.HI UR7, URZ, UR23, UR5 ;  /* 0x00000017ff074299 */ /* 0x000fe40008011605 */
[----:B------:R-:W-:Y:S02]  /*4fc0*/  USEL UR5, UR14, UR8, !UP6 ;  /* 0x000000080e057287 */ /* 0x000fe4000f000000 */
[----:B------:R-:W-:Y:S02]  /*4fd0*/  UIMAD UR8, UR42, UR7, URZ ;  /* 0x000000072a0872a4 */ /* 0x000fe4000f8e02ff */
[----:B------:R-:W-:Y:S03]  /*4fe0*/  UISETP.GE.AND UP0, UPT, UR6, UR4, UPT ;  /* 0x000000040600728c */ /* 0x000fe6000bf06270 */
[----:B------:R-:W-:Y:S01]  /*4ff0*/  UMOV UR4, UR11 ;  /* 0x0000000b00047c82 */ /* 0x000fe20008000000 */
[----:B------:R-:W-:Y:S02]  /*5000*/  UISETP.GE.OR UP0, UPT, UR5, UR8, UP0 ;  /* 0x000000080500728c */ /* 0x000fe40008706670 */
[----:B------:R-:W-:Y:S02]  /*5010*/  USHF.R.U32.HI UR4, URZ, UR23, UR4 ;  /* 0x00000017ff047299 */ /* 0x000fe40008011604 */
[----:B------:R-:W-:Y:S02]  /*5020*/  UIMAD.WIDE.U32 UR8, UR5, UR22, URZ ;  /* 0x00000016050872a5 */ /* 0x000fe4000f8e00ff */
[----:B------:R-:W-:Y:S04]  /*5030*/  USEL UR10, UR6, UR4, !UP4 ;  /* 0x00000004060a7287 */ /* 0x000fe8000e000000 */
[----:B------:R-:W-:Y:S01]  /*5040*/  UIADD3 UR11, UPT, UPT, -UR10, URZ, URZ ;  /* 0x000000ff0a0b7290 */ /* 0x000fe2000fffe1ff */
[----:B------:R-:W-:Y:S02]  /*5050*/  @!UP0 UMOV UR4, UR9 ;  /* 0x0000000900048c82 */ /* 0x000fe40008000000 */
[----:B------:R-:W-:Y:S02]  /*5060*/  @!UP0 USHF.R.U32.HI UR4, URZ, UR23, UR4 ;  /* 0x00000017ff048299 */ /* 0x000fe40008011604 */
[----:B------:R-:W-:Y:S02]  /*5070*/  UIMAD UR8, UR42, UR11, UR6 ;  /* 0x0000000b2a0872a4 */ /* 0x000fe4000f8e0206 */
[----:B------:R-:W-:Y:S04]  /*5080*/  @!UP0 USEL UR4, UR5, UR4, !UP4 ;  /* 0x0000000405048287 */ /* 0x000fe8000e000000 */
[----:B------:R-:W-:Y:S02]  /*5090*/  @!UP0 UIMAD UR7, UR7, UR8, UR4 ;  /* 0x00000008070782a4 */ /* 0x000fe4000f8e0204 */
[----:B------:R-:W-:Y:S02]  /*50a0*/  @!UP0 UIADD3 UR9, UPT, UPT, UR10, -UR4, URZ ;  /* 0x800000040a098290 */ /* 0x000fe4000fffe0ff */
[----:B------:R-:W-:Y:S02]  /*50b0*/  UIADD3 UR8, UPT, UPT, -UR6, URZ, URZ ;  /* 0x000000ff06087290 */ /* 0x000fe4000fffe1ff */
[----:B------:R-:W-:Y:S02]  /*50c0*/  UIADD3 UR4, UPT, UPT, -UR5, URZ, URZ ;  /* 0x000000ff05047290 */ /* 0x000fe4000fffe1ff */
[----:B------:R-:W-:Y:S03]  /*50d0*/  @!UP0 UIMAD UR6, UR9, UR42, UR5 ;  /* 0x0000002a090682a4 */ /* 0x000fe6000f8e0205 */
[----:B------:R-:W-:Y:S01]  /*50e0*/  @!UP0 UMOV UR5, UR7 ;  /* 0x0000000700058c82 */ /* 0x000fe20008000000 */
[----:B------:R-:W-:Y:S02]  /*50f0*/  UIMAD UR7, UR15, UR4, UR14 ;  /* 0x000000040f0772a4 */ /* 0x000fe4000f8e020e */
[----:B------:R-:W-:Y:S02]  /*5100*/  UIMAD UR4, UR34, UR8, UR13 ;  /* 0x00000008220472a4 */ /* 0x000fe4000f8e020d */
[----:B------:R-:W-:Y:S02]  /*5110*/  UIMAD UR14, UR5, UR15, UR7 ;  /* 0x0000000f050e72a4 */ /* 0x000fe4000f8e0207 */
[----:B------:R-:W-:Y:S11]  /*5120*/  UIMAD UR13, UR6, UR34, UR4 ;  /* 0x00000022060d72a4 */ /* 0x000ff6000f8e0204 */
[----:B------:R-:W-:Y:S01]  /*5130*/  @!UPT UIADD3 URZ, UPT, UPT, URZ, URZ, URZ ;  /* 0x000000fffffff290 */ /* 0x000fe2000fffe0ff */
.L_x_93:
[----:B------:R-:W4:Y:S01]  /*5140*/  @!UP2 LDCU.128 UR8, c[0x0][0xb10] ;  /* 0x00016200ff08a7ac */ /* 0x000f220008000c00 */
[C---:B-1----:R-:W-:Y:S02]  /*5150*/  ISETP.NE.U32.AND P1, PT, R4.reuse, RZ, PT ;  /* 0x000000ff0400720c */ /* 0x042fe40003f25070 */
[----:B------:R-:W-:Y:S02]  /*5160*/  ISETP.NE.U32.AND P0, PT, R4, RZ, PT ;  /* 0x000000ff0400720c */ /* 0x000fe40003f05070 */
[C---:B------:R-:W-:Y:S02]  /*5170*/  ISETP.NE.AND.EX P1, PT, R5.reuse, RZ, PT, P1 ;  /* 0x000000ff0500720c */ /* 0x040fe40003f25310 */
[----:B------:R-:W-:Y:S01]  /*5180*/  ISETP.NE.AND.EX P0, PT, R5, RZ, PT, P0 ;  /* 0x000000ff0500720c */ /* 0x000fe20003f05300 */
[----:B------:R-:W1:Y:S01]  /*5190*/  @!UP2 LDCU UR5, c[0x0][0xb0c] ;  /* 0x00016180ff05a7ac */ /* 0x000e620008000800 */
[----:B------:R-:W-:Y:S02]  /*51a0*/  USHF.L.U32 UR26, UR21, 0x6, URZ ;  /* 0x00000006151a7899 */ /* 0x000fe400080006ff */
[----:B------:R-:W-:Y:S02]  /*51b0*/  USHF.L.U32 UR27, UR20, 0x6, URZ ;  /* 0x00000006141b7899 */ /* 0x000fe400080006ff */
[----:B----4-:R-:W-:Y:S07]  /*51c0*/  UIMAD.WIDE.U32 UR6, UR14, UR8, URZ ;  /* 0x000000080e0672a5 */ /* 0x010fee000f8e00ff */
[----:B------:R-:W-:Y:S01]  /*51d0*/  @!UP2 UMOV UR4, UR7 ;  /* 0x000000070004ac82 */ /* 0x000fe20008000000 */
[----:B-1----:R-:W-:Y:S02]  /*51e0*/  @!UP2 UISETP.NE.AND UP0, UPT, UR5, 0x1, UPT ;  /* 0x000000010500a88c */ /* 0x002fe4000bf05270 */
[----:B------:R-:W-:Y:S02]  /*51f0*/  @!UP2 USHF.R.U32.HI UR4, URZ, UR9, UR4 ;  /* 0x00000009ff04a299 */ /* 0x000fe40008011604 */
[----:B------:R-:W-:Y:S02]  /*5200*/  UIMAD.WIDE.U32 UR6, UR13, UR11, URZ ;  /* 0x0000000b0d0672a5 */ /* 0x000fe4000f8e00ff */
[----:B------:R-:W-:Y:S02]  /*5210*/  @!UP2 USEL UR8, UR14, UR4, !UP0 ;  /* 0x000000040e08a287 */ /* 0x000fe4000c000000 */
[----:B------:R-:W-:Y:S03]  /*5220*/  @!UP2 UISETP.NE.AND UP0, UPT, UR10, 0x1, UPT ;  /* 0x000000010a00a88c */ /* 0x000fe6000bf05270 */
[----:B------:R-:W-:Y:S02]  /*5230*/  @!UP2 UMOV UR6, UR7 ;  /* 0x000000070006ac82 */ /* 0x000fe40008000000 */
[----:B------:R-:W1:Y:S02]  /*5240*/  @!UP2 LDCU UR4, c[0x0][0xb20] ;  /* 0x00016400ff04a7ac */ /* 0x000e640008000800 */
[----:B-1----:R-:W-:Y:S04]  /*5250*/  @!UP2 USHF.R.U32.HI UR6, URZ, UR4, UR6 ;  /* 0x00000004ff06a299 */ /* 0x002fe80008011606 */
[----:B------:R-:W-:Y:S04]  /*5260*/  @!UP2 USEL UR6, UR13, UR6, !UP0 ;  /* 0x000000060d06a287 */ /* 0x000fe8000c000000 */
[----:B------:R-:W-:Y:S02]  /*5270*/  @!UP2 UIADD3 UR4, UPT, UPT, -UR8, UR6, URZ ;  /* 0x000000060804a290 */ /* 0x000fe4000fffe1ff */
[----:B------:R-:W-:Y:S02]  /*5280*/  @!UP2 UIADD3 UR6, UPT, UPT, UR8, -UR6, URZ ;  /* 0x800000060806a290 */ /* 0x000fe4000fffe0ff */
[----:B------:R-:W-:Y:S02]  /*5290*/  @!UP2 UIMAD UR14, UR4, UR5, UR14 ;  /* 0x00000005040ea2a4 */ /* 0x000fe4000f8e020e */
[----:B------:R-:W-:Y:S01]  /*52a0*/  @!UP2 UIMAD UR13, UR6, UR10, UR13 ;  /* 0x0000000a060da2a4 */ /* 0x000fe2000f8e020d */
[----:B------:R-:W-:Y:S11]  /*52b0*/  BRA.U UP3, `(.L_x_94) ;  /* 0x0000000103107547 */ /* 0x000ff6000b800000 */
[----:B---3--:R-:W-:Y:S04]  /*52c0*/  MOV R0, UR43 ;  /* 0x0000002b00007c02 */ /* 0x008fe80008000f00 */
[----:B------:R-:W-:Y:S04]  /*52d0*/  SHF.L.U32 R9, R0, 0x1f, RZ ;  /* 0x0000001f00097819 */ /* 0x000fe800000006ff */
[----:B------:R-:W1:Y:S02]  /*52e0*/  SYNCS.PHASECHK.TRANS64.TRYWAIT P2, [UR29+0xb8], R9 ;  /* 0x0000b809ff0075a7 */ /* 0x000e64000804111d */
[----:B-1----:R-:W-:Y:S05]  /*52f0*/  @!P2 BRA `(.L_x_95) ;  /* 0x0000003800c0a947 */ /* 0x002fea0003800000 */
.L_x_94:
[----:B------:R-:W-:Y:S05]  /*5300*/  @!P1 BRA `(.L_x_96) ;  /* 0x0000000000309947 */ /* 0x000fea0003800000 */
[----:B------:R-:W-:Y:S01]  /*5310*/  ISETP.NE.U32.AND P1, PT, R2, RZ, PT ;  /* 0x000000ff0200720c */ /* 0x000fe20003f25070 */
[----:B------:R-:W4:Y:S01]  /*5320*/  LDCU.64 UR4, c[0x0][0x358] ;  /* 0x00006b00ff0477ac */ /* 0x000f220008000a00 */
[----:B------:R-:W-:Y:S02]  /*5330*/  IMAD.MOV.U32 R60, RZ, RZ, 0x1 ;  /* 0x00000001ff3c7424 */ /* 0x000fe400078e00ff */
[----:B------:R-:W-:Y:S11]  /*5340*/  ISETP.NE.AND.EX P1, PT, R3, RZ, PT, P1 ;  /* 0x000000ff0300720c */ /* 0x000ff60003f25310 */
[----:B------:R-:W-:Y:S02]  /*5350*/  @!UPT UIADD3 URZ, UPT, UPT, URZ, URZ, URZ ;  /* 0x000000fffffff290 */ /* 0x000fe4000fffe0ff */
[----:B-1----:R-:W1:Y:S01]  /*5360*/  @P1 LDC.64 R8, c[0x0][0x888] ;  /* 0x00022200ff081b82 */ /* 0x002e620000000a00 */
[----:B---3--:R-:W-:Y:S04]  /*5370*/  @P1 IMAD R0, R4, UR36, RZ ;  /* 0x0000002404001c24 */ /* 0x008fe8000f8e02ff */
[----:B-1----:R-:W-:Y:S04]  /*5380*/  @P1 IMAD.WIDE R8, R0, 0x4, R8 ;  /* 0x0000000400081825 */ /* 0x002fe800078e0208 */
[----:B------:R-:W-:Y:S01]  /*5390*/  HFMA2 R0, -RZ, RZ, 0, 5.9604644775390625e-08 ;  /* 0x00000001ff007431 */ /* 0x000fe200000001ff */
[----:B----45:R4:W5:Y:S04]  /*53a0*/  @P1 LDG.E R27, desc[UR4][R8.64] ;  /* 0x00000004081b1981 */ /* 0x030968000c1e1900 */
[----:B------:R-:W-:Y:S01]  /*53b0*/  @!P1 PRMT R60, R0, 0x7610, R60 ;  /* 0x00007610003c9816 */ /* 0x000fe2000000003c */
[----:B----4-:R-:W1:Y:S06]  /*53c0*/  @!P1 LDC R27, c[0x0][0x880] ;  /* 0x00022000ff1b9b82 */ /* 0x010e6c0000000800 */
.L_x_96:
[----:B-1---5:R-:W-:Y:S01]  /*53d0*/  @!P0 FSETP.EQ.AND P1, PT, R27, RZ, PT ;  /* 0x000000ff1b00820b */ /* 0x022fe20003f22000 */
[----:B------:R-:W-:Y:S01]  /*53e0*/  @!UPT UIADD3 URZ, UPT, UPT, URZ, URZ, URZ ;  /* 0x000000fffffff290 */ /* 0x000fe2000fffe0ff */
[----:B------:R-:W-:Y:S11]  /*53f0*/  @!P0 BRA `(.L_x_97) ;  /* 0x0000000000188947 */ /* 0x000ff60003800000 */
[----:B------:R-:W-:Y:S02]  /*5400*/  LOP3.LUT P0, RZ, R60, 0xff, RZ, 0xc0, !PT ;  /* 0x000000ff3cff7812 */ /* 0x000fe4000780c0ff */
[----:B------:R-:W-:Y:S04]  /*5410*/  ISETP.NE.U32.AND P1, PT, R2, RZ, PT ;  /* 0x000000ff0200720c */ /* 0x000fe80003f25070 */
[----:B------:R-:W-:Y:S04]  /*5420*/  ISETP.NE.AND.EX P1, PT, R3, RZ, PT, P1 ;  /* 0x000000ff0300720c */ /* 0x000fe80003f25310 */
[----:B------:R-:W-:Y:S03]  /*5430*/  PLOP3.LUT P1, PT, P1, PT, PT, 0x8, 0x80 ;  /* 0x000000000080781c */ /* 0x000fe60000f2e170 */
[----:B------:R-:W-:Y:S11]  /*5440*/  @P0 FSETP.EQ.AND P1, PT, R27, RZ, PT ;  /* 0x000000ff1b00020b */ /* 0x000ff60003f22000 */
[----:B------:R-:W-:Y:S02]  /*5450*/  @!UPT UIADD3 URZ, UPT, UPT, URZ, URZ, URZ ;  /* 0x000000fffffff290 */ /* 0x000fe4000fffe0ff */
.L_x_97:
[----:B------:R-:W-:Y:S01]  /*5460*/  ULEA UR4, UR12, UR29, 0x3 ;  /* 0x0000001d0c047291 */ /* 0x000fe2000f8e18ff */
[----:B------:R-:W-:Y:S02]  /*5470*/  SHF.L.U32 R9, R15, 0x1f, RZ ;  /* 0x0000001f0f097819 */ /* 0x000fe400000006ff */
[----:B------:R-:W-:Y:S04]  /*5480*/  ELECT P0, URZ, PT ;  /* 0x0000000000ff782f */ /* 0x000fe80003800000 */
[----:B------:R-:W-:Y:S02]  /*5490*/  PLOP3.LUT P1, PT, P1, P0, PT, 0xf2, 0x2f ;  /* 0x00000000002f781c */ /* 0x000fe40000f21e72 */
[----:B------:R-:W1:Y:S11]  /*54a0*/  SYNCS.PHASECHK.TRANS64.TRYWAIT P2, [UR4+0x98], R9 ;  /* 0x00009809ff0075a7 */ /* 0x000e760008041104 */
[----:B------:R-:W-:Y:S05]  /*54b0*/  @!P1 IADD3 R8, P0, PT, R16, 0x580, RZ ;  /* 0x0000058010089810 */ /* 0x000fea0007f1e0ff */
[----:B------:R-:W-:Y:S01]  /*54c0*/  @!P1 IMAD.X R6, RZ, RZ, R17, P0 ;  /* 0x000000ffff069224 */ /* 0x000fe200000e0611 */
[----:B-1----:R-:W-:Y:S07]  /*54d0*/  @!P2 BRA `(.L_x_98) ;  /* 0x000000380060a947 */ /* 0x002fee0003800000 */
.L_x_180:
[----:B------:R-:W-:Y:S01]  /*54e0*/  @!P1 R2UR UR6, R6 ;  /* 0x00000000060692ca */ /* 0x000fe200000e0000 */
[----:B------:R-:W-:Y:S01]  /*54f0*/  UIADD3 UR5, UPT, UPT, UR12, 0x1, URZ ;  /* 0x000000010c057890 */ /* 0x000fe2000fffe0ff */
[----:B------:R-:W-:Y:S01]  /*5500*/  @!P1 R2UR UR7, R8 ;  /* 0x00000000080792ca */ /* 0x000fe200000e0000 */
[----:B------:R-:W-:Y:S01]  /*5510*/  UIADD3 UR25, UPT, UPT, UR4, 0x80, URZ ;  /* 0x0000008004197890 */ /* 0x000fe2000fffe0ff */
[----:B-1-3--:R-:W-:Y:S01]  /*5520*/  @!P1 IMAD.MOV.U32 R0, RZ, RZ, 0x2000 ;  /* 0x00002000ff009424 */ /* 0x00afe200078e00ff */
[----:B------:R-:W-:Y:S01]  /*5530*/  UISETP.NE.AND UP0, UPT, UR5, 0x3, UPT ;  /* 0x000000030500788c */ /* 0x000fe2000bf05270 */
[----:B------:R-:W-:Y:S01]  /*5540*/  VIADD R14, R14, 0x1 ;  /* 0x000000010e0e7836 */ /* 0x000fe20000000000 */
[----:B------:R-:W-:Y:S01]  /*5550*/  UMOV UR18, 0x0 ;  /* 0x0000000000127882 */ /* 0x000fe20000000000 */
[----:B------:R-:W-:Y:S01]  /*5560*/  UMOV UR19, 0x10000000 ;  /* 0x1000000000137882 */ /* 0x000fe20000000000 */
[----:B------:R-:W-:Y:S02]  /*5570*/  USEL UR21, UR5, URZ, UP0 ;  /* 0x000000ff05157287 */ /* 0x000fe40008000000 */
[----:B------:R-:W-:Y:S02]  /*5580*/  USEL UR9, URZ, 0x1, UP0 ;  /* 0x00000001ff097887 */ /* 0x000fe40008000000 */
[----:B------:R-:W-:Y:S01]  /*5590*/  VOTEU.ALL UP0, P1 ;  /* 0x0000000000ff7886 */ /* 0x000fe20000800000 */
[----:B------:R-:W-:Y:S01]  /*55a0*/  IMAD.U32 R9, RZ, RZ, UR6 ;  /* 0x00000006ff097e24 */ /* 0x000fe2000f8e00ff */
[----:B------:R-:W-:Y:S01]  /*55b0*/  UMOV UR28, UR36 ;  /* 0x00000024001c7c82 */ /* 0x000fe20008000000 */
[----:B------:R-:W-:Y:S01]  /*55c0*/  IMAD.U32 R8, RZ, RZ, UR7 ;  /* 0x00000007ff087e24 */ /* 0x000fe2000f8e00ff */
[----:B------:R-:W-:Y:S01]  /*55d0*/  LOP3.LUT R15, R15, UR9, RZ, 0x3c, !PT ;  /* 0x000000090f0f7c12 */ /* 0x000fe2000f8e3cff */
[----:B------:R-:W-:Y:S01]  /*55e0*/  @!UP0 ULEA UR5, UR12, UR29, 0xd ;  /* 0x0000001d0c058291 */ /* 0x000fe2000f8e68ff */
[----:B------:R-:W-:Y:S01]  /*55f0*/  @!P1 R2UR UR7, R9 ;  /* 0x00000000090792ca */ /* 0x000fe200000e0000 */
[----:B------:R-:W-:Y:S01]  /*5600*/  @!UP0 UIADD3 UR10, UPT, UPT, UR26, 0x20, URZ ;  /* 0x000000201a0a8890 */ /* 0x000fe2000fffe0ff */
[----:B------:R-:W-:Y:S01]  /*5610*/  @!P1 R2UR UR6, R8 ;  /* 0x00000000080692ca */ /* 0x000fe200000e0000 */
[----:B------:R-:W-:Y:S01]  /*5620*/  @!UP0 UIADD3 UR24, UPT, UPT, UR5, 0x200, URZ ;  /* 0x0000020005188890 */ /* 0x000fe2000fffe0ff */
[----:B------:R-:W-:Y:S01]  /*5630*/  SHF.L.U32 R6, R15, 0x1f, RZ ;  /* 0x0000001f0f067819 */ /* 0x000fe200000006ff */
[----:B------:R-:W-:Y:S01]  /*5640*/  @!UP0 UIADD3 UR8, UPT, UPT, UR5, 0x1200, URZ ;  /* 0x0000120005088890 */ /* 0x000fe2000fffe0ff */
[----:B------:R-:W-:Y:S01]  /*5650*/  VOTEU.ALL UP0, P1 ;  /* 0x0000000000ff7886 */ /* 0x000fe20000800000 */
[----:B------:R-:W-:Y:S01]  /*5660*/  UMOV UR11, UR27 ;  /* 0x0000001b000b7c82 */ /* 0x000fe20008000000 */
[----:B------:R-:W-:Y:S01]  /*5670*/  UMOV UR12, UR36 ;  /* 0x00000024000c7c82 */ /* 0x000fe20008000000 */
[----:B------:R-:W-:Y:S01]  /*5680*/  UMOV UR9, UR25 ;  /* 0x0000001900097c82 */ /* 0x000fe20008000000 */
[----:B------:R-:W-:Y:S02]  /*5690*/  UPRMT UR16, UR53, 0x654, UR25 ;  /* 0x0000065435107896 */ /* 0x000fe40008000019 */
[----:B------:R-:W-:Y:S03]  /*56a0*/  ULEA UR5, UR21, UR29, 0x3 ;  /* 0x0000001d15057291 */ /* 0x000fe6000f8e18ff */
[----:B------:R1:W-:Y:S01]  /*56b0*/  @!UP0 UTMALDG.3D [UR24], [UR6], desc[UR18] ;  /* 0x00001218060085b4 */ /* 0x0003e20008011000 */
[----:B------:R-:W-:Y:S05]  /*56c0*/  VOTEU.ALL UP0, P1 ;  /* 0x0000000000ff7886 */ /* 0x000fea0000800000 */
[----:B------:R1:W-:Y:S01]  /*56d0*/  @!UP0 UTMALDG.3D [UR8], [UR6], desc[UR18] ;  /* 0x00001208060085b4 */ /* 0x0003e20008011000 */
[----:B------:R1:W-:Y:S01]  /*56e0*/  @!P1 SYNCS.ARRIVE.TRANS64.RED.A0TR RZ, [UR4+0x80], R0 ;  /* 0x00008000ffff99a7 */ /* 0x0003e20008300404 */
[----:B------:R-:W-:Y:S01]  /*56f0*/  SYNCS.ARRIVE.TRANS64.RED.A1T0 RZ, [UR16], RZ ;  /* 0x000000ffffff79a7 */ /* 0x000fe20008100410 */
[----:B------:R-:W3:Y:S02]  /*5700*/  SYNCS.PHASECHK.TRANS64.TRYWAIT P0, [UR5+0x98], R6 ;  /* 0x00009806ff0075a7 */ /* 0x000ee40008001105 */
[----:B-1-3--:R-:W-:Y:S05]  /*5710*/  @!P0 BRA `(.L_x_99) ;  /* 0x0000003400e88947 */ /* 0x00afea0003800000 */
.L_x_182:
[----:B------:R-:W-:Y:S01]  /*5720*/  UIADD3 UR17, UPT, UPT, UR5, 0x80, URZ ;  /* 0x0000008005117890 */ /* 0x000fe2000fffe0ff */
[----:B-1----:R-:W-:Y:S01]  /*5730*/  @!P1 IADD3 R6, P0, PT, R16, 0x580, RZ ;  /* 0x0000058010069810 */ /* 0x002fe20007f1e0ff */
[----:B------:R-:W-:Y:S01]  /*5740*/  UPLOP3.LUT UP3, UPT, UPT, UPT, UPT, 0x80, 0x8 ;  /* 0x000000000008789c */ /* 0x000fe20003f6f070 */
[----:B------:R-:W-:Y:S01]  /*5750*/  R2UR UR41, R62 ;  /* 0x000000003e2972ca */ /* 0x000fe200000e0000 */
[----:B------:R-:W-:Y:S01]  /*5760*/  UMOV UR24, 0x0 ;  /* 0x0000000000187882 */ /* 0x000fe20000000000 */
[----:B------:R-:W-:Y:S01]  /*5770*/  @!P1 R2UR UR6, R6 ;  /* 0x00000000060692ca */ /* 0x000fe200000e0000 */
[----:B------:R-:W-:Y:S01]  /*5780*/  @!P1 IMAD.X R0, RZ, RZ, R17, P0 ;  /* 0x000000ffff009224 */ /* 0x000fe200000e0611 */
[----:B------:R-:W-:Y:S01]  /*5790*/  UMOV UR25, 0x10000000 ;  /* 0x1000000000197882 */ /* 0x000fe20000000000 */
[----:B------:R-:W-:Y:S01]  /*57a0*/  UMOV UR19, UR27 ;  /* 0x0000001b00137c82 */ /* 0x000fe20008000000 */
[----:B------:R-:W-:Y:S01]  /*57b0*/  UMOV UR20, UR36 ;  /* 0x0000002400147c82 */ /* 0x000fe20008000000 */
[----:B------:R-:W-:Y:S01]  /*57c0*/  UMOV UR11, UR27 ;  /* 0x0000001b000b7c82 */ /* 0x000fe20008000000 */
[----:B------:R-:W-:Y:S01]  /*57d0*/  @!P1 R2UR UR4, R0 ;  /* 0x00000000000492ca */ /* 0x000fe200000e0000 */
[----:B------:R-:W-:Y:S01]  /*57e0*/  UMOV UR12, UR36 ;  /* 0x00000024000c7c82 */ /* 0x000fe20008000000 */
[----:B------:R-:W-:Y:S01]  /*57f0*/  UMOV UR9, UR17 ;  /* 0x0000001100097c82 */ /* 0x000fe20008000000 */
[----:B------:R-:W-:Y:S01]  /*5800*/  VOTEU.ALL UP0, P1 ;  /* 0x0000000000ff7886 */ /* 0x000fe20000800000 */
[----:B------:R-:W-:Y:S01]  /*5810*/  R2UR UR28, R63 ;  /* 0x000000003f1c72ca */ /* 0x000fe200000e0000 */
[----:B------:R-:W-:Y:S01]  /*5820*/  UMOV UR36, UR30 ;  /* 0x0000001e00247c82 */ /* 0x000fe20008000000 */
[----:B------:R-:W-:Y:S01]  /*5830*/  ISETP.NE.AND P0, PT, R14, 0x2, PT ;  /* 0x000000020e00780c */ /* 0x000fe20003f05270 */
[----:B------:R-:W-:Y:S01]  /*5840*/  IMAD.U32 R8, RZ, RZ, UR6 ;  /* 0x00000006ff087e24 */ /* 0x000fe2000f8e00ff */
[----:B------:R-:W-:Y:S02]  /*5850*/  @!UP0 UIADD3 UR18, UPT, UPT, UR26, 0x10, URZ ;  /* 0x000000101a128890 */ /* 0x000fe4000fffe0ff */
[----:B------:R-:W-:Y:S01]  /*5860*/  @!UP0 UIADD3 UR10, UPT, UPT, UR26, 0x30, URZ ;  /* 0x000000301a0a8890 */ /* 0x000fe2000fffe0ff */
[----:B------:R-:W-:Y:S02]  /*5870*/  SEL R0, RZ, 0x1, P0 ;  /* 0x00000001ff007807 */ /* 0x000fe40000000000 */
[----:B------:R-:W-:Y:S01]  /*5880*/  IMAD.U32 R9, RZ, RZ, UR4 ;  /* 0x00000004ff097e24 */ /* 0x000fe2000f8e00ff */
[----:B------:R-:W-:Y:S01]  /*5890*/  @!P1 R2UR UR6, R8 ;  /* 0x00000000080692ca */ /* 0x000fe200000e0000 */
[----:B------:R-:W-:Y:S01]  /*58a0*/  @!UP0 ULEA UR4, UR21, UR29, 0xd ;  /* 0x0000001d15048291 */ /* 0x000fe2000f8e68ff */
[----:B------:R-:W-:Y:S02]  /*58b0*/  LOP3.LUT R13, R13, R0, RZ, 0x3c, !PT ;  /* 0x000000000d0d7212 */ /* 0x000fe400078e3cff */
[----:B------:R-:W-:Y:S01]  /*58c0*/  @!P1 R2UR UR7, R9 ;  /* 0x00000000090792ca */ /* 0x000fe200000e0000 */
[----:B------:R-:W-:Y:S01]  /*58d0*/  @!UP0 UIADD3 UR16, UPT, UPT, UR4, 0x200, URZ ;  /* 0x0000020004108890 */ /* 0x000fe2000fffe0ff */
[----:B------:R-:W-:Y:S01]  /*58e0*/  SEL R14, R14, RZ, P0 ;  /* 0x000000ff0e0e7207 */ /* 0x000fe20000000000 */
[----:B------:R-:W-:Y:S01]  /*58f0*/  @!UP0 UIADD3 UR8, UPT, UPT, UR4, 0x1200, URZ ;  /* 0x0000120004088890 */ /* 0x000fe2000fffe0ff */
[----:B------:R-:W-:Y:S01]  /*5900*/  VOTEU.ALL UP0, P1 ;  /* 0x0000000000ff7886 */ /* 0x000fe20000800000 */
[----:B------:R-:W-:Y:S08]  /*5910*/  UPRMT UR4, UR53, 0x654, UR17 ;  /* 0x0000065435047896 */ /* 0x000ff00008000011 */
[----:B------:R1:W-:Y:S01]  /*5920*/  @!UP0 UTMALDG.3D [UR16], [UR6], desc[UR24] ;  /* 0x00001810060085b4 */ /* 0x0003e20008011000 */
[----:B------:R-:W-:Y:S05]  /*5930*/  VOTEU.ALL UP0, P1 ;  /* 0x0000000000ff7886 */ /* 0x000fea0000800000 */
[----:B------:R3:W-:Y:S01]  /*5940*/  @!UP0 UTMALDG.3D [UR8], [UR6], desc[UR24] ;  /* 0x00001808060085b4 */ /* 0x0007e20008011000 */
[----:B------:R4:W-:Y:S01]  /*5950*/  @!P1 SYNCS.ARRIVE.TRANS64.RED.A0TR RZ, [UR5+0x80], R7 ;  /* 0x00008007ffff99a7 */ /* 0x0009e20008300405 */
[----:B------:R-:W-:Y:S01]  /*5960*/  SYNCS.ARRIVE.TRANS64.RED.A1T0 RZ, [UR4], RZ ;  /* 0x000000ffffff79a7 */ /* 0x000fe20008100404 */
[----:B------:R-:W-:Y:S02]  /*5970*/  UIADD3 UR4, UPT, UPT, UR21, 0x1, URZ ;  /* 0x0000000115047890 */ /* 0x000fe4000fffe0ff */
[----:B------:R-:W-:Y:S02]  /*5980*/  UIADD3 UR21, UPT, UPT, UR13, UR41, URZ ;  /* 0x000000290d157290 */ /* 0x000fe4000fffe0ff */
[----:B------:R-:W-:Y:S04]  /*5990*/  UISETP.NE.AND UP0, UPT, UR4, 0x3, UPT ;  /* 0x000000030400788c */ /* 0x000fe8000bf05270 */
[----:B------:R-:W-:Y:S02]  /*59a0*/  USEL UR5, URZ, 0x1, UP0 ;  /* 0x00000001ff057887 */ /* 0x000fe40008000000 */
[----:B-1----:R-:W-:Y:S04]  /*59b0*/  UIADD3 UR20, UPT, UPT, UR14, UR28, URZ ;  /* 0x0000001c0e147290 */ /* 0x002fe8000fffe0ff */
[----:B------:R-:W-:Y:S01]  /*59c0*/  LOP3.LUT R15, R15, UR5, RZ, 0x3c, !PT ;  /* 0x000000050f0f7c12 */ /* 0x000fe2000f8e3cff */
[----:B---3--:R-:W-:Y:S01]  /*59d0*/  USEL UR12, UR4, URZ, UP0 ;  /* 0x000000ff040c7287 */ /* 0x008fe20008000000 */
[----:B------:R-:W-:Y:S11]  /*59e0*/  BRA.U UP1, `(.L_x_100) ;  /* 0xfffffff101b47547 */ /* 0x000ff6000b83ffff */
[----:B------:R-:W-:Y:S01]  /*59f0*/  UIADD3 UR29, UPT, UPT, UR29, 0x98, URZ ;  /* 0x000000981d1d7890 */ /* 0x000fe2000fffe0ff */
[----:B------:R-:W-:-:S03]  /*5a00*/  SHF.L.U32 R3, R15, 0x1f, RZ ;  /* 0x0000001f0f037819 */ /* 0x000fc600000006ff */
[----:B------:R-:W-:-:S09]  /*5a10*/  ULEA UR4, UR12, UR29, 0x3 ;  /* 0x0000001d0c047291 */ /* 0x000fd2000f8e18ff */
[----:B------:R-:W1:Y:S02]  /*5a20*/  SYNCS.PHASECHK.TRANS64.TRYWAIT P0, [UR4], R3 ;  /* 0x00000003ff0075a7 */ /* 0x000e640008001104 */
[----:B-1----:R-:W-:Y:S05]  /*5a30*/  @!P0 BRA `(.L_x_101) ;  /* 0x0000003400388947 */ /* 0x002fea0003800000 */
.L_x_184:
        /* <DEDUP_REMOVED lines=9> */
.L_x_186:
        /* <DEDUP_REMOVED lines=8> */
.L_x_103:
[----:B-1----:R1:W3:Y:S02]  /*5b50*/  SYNCS.PHASECHK.TRANS64.TRYWAIT P0, [R0+URZ], R3 ;  /* 0x00000003000075a7 */ /* 0x0022e400080011ff */
[----:B---3--:R-:W-:Y:S05]  /*5b60*/  @!P0 NANOSLEEP.SYNCS 0x989680 ;  /* 0x009896800000895d */ /* 0x008fea0003900000 */
[----:B------:R-:W3:Y:S02]  /*5b70*/  @!P0 SYNCS.PHASECHK.TRANS64 P0, [R0+URZ], R3 ;  /* 0x00000003000085a7 */ /* 0x000ee400080010ff */
[----:B--23--:R-:W-:Y:S05]  /*5b80*/  @P0 EXIT ;  /* 0x000000000000094d */ /* 0x00cfea0003800000 */
[----:B------:R-:W-:Y:S05]  /*5b90*/  BRA `(.L_x_103) ;  /* 0xfffffffc00ec7947 */ /* 0x000fea000383ffff */
.L_x_91:
[----:B------:R-:W-:-:S06]  /*5ba0*/  UISETP.GE.AND UP0, UPT, UR24, 0x4, UPT ;  /* 0x000000041800788c */ /* 0x000fcc000bf06270 */
[----:B------:R-:W-:-:S13]  /*5bb0*/  PLOP3.LUT P0, PT, PT, PT, UP0, 0x80, 0x8 ;  /* 0x000000000008781c */ /* 0x000fda0003f0f008 */
[----:B-1----:R-:W-:Y:S05]  /*5bc0*/  @!P0 EXIT ;  /* 0x000000000000894d */ /* 0x002fea0003800000 */
[----:B------:R-:W-:Y:S01]  /*5bd0*/  BAR.SYNC.DEFER_BLOCKING 0x6, 0xa0 ;  /* 0x0182800000007b1d */ /* 0x000fe20000010000 */
[C---:B------:R-:W-:Y:S01]  /*5be0*/  IMAD.SHL.U32 R5, R66.reuse, 0x10, RZ ;  /* 0x0000001042057824 */ /* 0x040fe200078e00ff */
[C---:B------:R-:W-:Y:S01]  /*5bf0*/  LOP3.LUT R72, R66.reuse, 0x60, RZ, 0xc0, !PT ;  /* 0x0000006042487812 */ /* 0x040fe200078ec0ff */
[C---:B------:R-:W-:Y:S01]  /*5c00*/  IMAD.SHL.U32 R6, R61.reuse, 0x200000, RZ ;  /* 0x002000003d067824 */ /* 0x040fe200078e00ff */
[C---:B------:R-:W-:Y:S01]  /*5c10*/  LOP3.LUT R67, R66.reuse, 0x2, RZ, 0xc0, !PT ;  /* 0x0000000242437812 */ /* 0x040fe200078ec0ff */
[----:B------:R-:W-:Y:S01]  /*5c20*/  IMAD.SHL.U32 R8, R61, 0x200, RZ ;  /* 0x000002003d087824 */ /* 0x000fe200078e00ff */
[----:B------:R-:W-:Y:S02]  /*5c30*/  UMOV UR49, 0x400 ;  /* 0x0000040000317882 */ /* 0x000fe40000000000 */
[----:B------:R-:W1:Y:S01]  /*5c40*/  LDC.64 R56, c[0x0][0x888] ;  /* 0x00022200ff387b82 */ /* 0x000e620000000a00 */
[----:B------:R-:W-:Y:S01]  /*5c50*/  ULEA UR49, UR53, UR49, 0x18 ;  /* 0x0000003135317291 */ /* 0x000fe2000f8ec0ff */
[C---:B------:R-:W-:Y:S01]  /*5c60*/  IMAD.SHL.U32 R4, R66.reuse, 0x2, RZ ;  /* 0x0000000242047824 */ /* 0x040fe200078e00ff */
[C---:B------:R-:W-:Y:S01]  /*5c70*/  LOP3.LUT R71, R5.reuse, 0x590, RZ, 0xc0, !PT ;  /* 0x0000059005477812 */ /* 0x040fe200078ec0ff */
[----:B------:R-:W-:Y:S01]  /*5c80*/  IMAD.U32 R23, R66, 0x10000, RZ ;  /* 0x0001000042177824 */ /* 0x000fe200078e00ff */
[----:B------:R-:W-:Y:S01]  /*5c90*/  LOP3.LUT R5, R5, 0x60, RZ, 0xc0, !PT ;  /* 0x0000006005057812 */ /* 0x000fe200078ec0ff */
[----:B------:R-:W-:Y:S01]  /*5ca0*/  UIADD3 UR4, UPT, UPT, UR49, 0x200, URZ ;  /* 0x0000020031047890 */ /* 0x000fe2000fffe0ff */
[----:B------:R-:W-:Y:S01]  /*5cb0*/  LOP3.LUT R6, R6, 0x200000, RZ, 0xc0, !PT ;  /* 0x0020000006067812 */ /* 0x000fe200078ec0ff */
[----:B------:R-:W2:Y:S01]  /*5cc0*/  LDC.64 R58, c[0x0][0x890] ;  /* 0x00022400ff3a7b82 */ /* 0x000ea20000000a00 */
[----:B------:R-:W-:Y:S01]  /*5cd0*/  LOP3.LUT R66, R66, 0x4, RZ, 0xc0, !PT ;  /* 0x0000000442427812 */ /* 0x000fe200078ec0ff */
[----:B------:R-:W-:Y:S01]  /*5ce0*/  IMAD.MOV.U32 R22, RZ, RZ, RZ ;  /* 0x000000ffff167224 */ /* 0x000fe200078e00ff */
[----:B------:R-:W-:-:S02]  /*5cf0*/  LOP3.LUT R71, R71, 0x200, R8, 0xf8, !PT ;  /* 0x0000020047477812 */ /* 0x000fc400078ef808 */
[----:B------:R-:W-:Y:S02]  /*5d00*/  CS2R R68, SRZ ;  /* 0x0000000000447805 */ /* 0x000fe4000001ff00 */
[----:B------:R-:W-:Y:S01]  /*5d10*/  LOP3.LUT R4, R5, 0xc, R4, 0xf8, !PT ;  /* 0x0000000c05047812 */ /* 0x000fe200078ef804 */
[----:B------:R-:W-:Y:S01]  /*5d20*/  IMAD.MOV.U32 R65, RZ, RZ, RZ ;  /* 0x000000ffff417224 */ /* 0x000fe200078e00ff */
[----:B------:R-:W-:Y:S01]  /*5d30*/  LOP3.LUT R23, R6, 0x400000, R23, 0xf8, !PT ;  /* 0x0040000006177812 */ /* 0x000fe200078ef817 */
[----:B------:R-:W3:Y:S01]  /*5d40*/  LDC.64 R54, c[0x0][0x8b0] ;  /* 0x00022c00ff367b82 */ /* 0x000ee20000000a00 */
[----:B------:R-:W4:Y:S01]  /*5d50*/  LDS R0, [UR49+0x170] ;  /* 0x00017031ff007984 */ /* 0x000f220008000800 */
[----:B------:R-:W-:Y:S01]  /*5d60*/  IADD3 R70, PT, PT, -R66, 0x2, RZ ;  /* 0x0000000242467810 */ /* 0x000fe20007ffe1ff */
[----:B------:R-:W-:Y:S01]  /*5d70*/  IMAD.MOV R67, RZ, RZ, -R67 ;  /* 0x000000ffff437224 */ /* 0x000fe200078e0a43 */
[----:B------:R-:W-:Y:S01]  /*5d80*/  LOP3.LUT R71, R71, R4, RZ, 0xfc, !PT ;  /* 0x0000000447477212 */ /* 0x000fe200078efcff */
[----:B------:R-:W-:Y:S01]  /*5d90*/  IMAD.U32 R73, RZ, RZ, UR4 ;  /* 0x00000004ff497e24 */ /* 0x000fe2000f8e00ff */
[----:B------:R-:W1:Y:S01]  /*5da0*/  LDCU UR61, c[0x0][0x370] ;  /* 0x00006e00ff3d77ac */ /* 0x000e620008000800 */
[----:B------:R-:W-:Y:S01]  /*5db0*/  IMAD.MOV R66, RZ, RZ, -R66 ;  /* 0x000000ffff427224 */ /* 0x000fe200078e0a42 */
[----:B------:R-:W1:Y:S01]  /*5dc0*/  LDC.64 R52, c[0x0][0x8a8] ;  /* 0x00022a00ff347b82 */ /* 0x000e620000000a00 */
[----:B------:R-:W-:Y:S01]  /*5dd0*/  IMAD.SHL.U32 R70, R70, 0x10, RZ ;  /* 0x0000001046467824 */ /* 0x000fe200078e00ff */
[----:B------:R-:W-:Y:S01]  /*5de0*/  LEA R71, R71, UR4, 0x2 ;  /* 0x0000000447477c11 */ /* 0x000fe2000f8e10ff */
[----:B------:R-:W-:Y:S01]  /*5df0*/  UMOV UR52, 0x1 ;  /* 0x0000000100347882 */ /* 0x000fe20000000000 */
[----:B------:R-:W1:Y:S01]  /*5e00*/  LDCU UR43, c[0x0][0xb0c] ;  /* 0x00016180ff2b77ac */ /* 0x000e620008000800 */
[----:B------:R-:W1:Y:S01]  /*5e10*/  LDCU UR39, c[0x0][0xb30] ;  /* 0x00016600ff2777ac */ /* 0x000e620008000800 */
[----:B------:R-:W1:Y:S01]  /*5e20*/  LDCU.64 UR54, c[0x0][0x888] ;  /* 0x00011100ff3677ac */ /* 0x000e620008000a00 */
[----:B------:R-:W1:Y:S01]  /*5e30*/  LDCU.64 UR40, c[0x0][0xb28] ;  /* 0x00016500ff2877ac */ /* 0x000e620008000a00 */
[----:B------:R-:W1:Y:S01]  /*5e40*/  LDCU.128 UR56, c[0x0][0xb10] ;  /* 0x00016200ff3877ac */ /* 0x000e620008000c00 */
[----:B------:R-:W1:Y:S01]  /*5e50*/  LDCU UR60, c[0x0][0x374] ;  /* 0x00006e80ff3c77ac */ /* 0x000e620008000800 */
[----:B------:R-:W-:Y:S01]  /*5e60*/  UMOV UR48, URZ ;  /* 0x000000ff00307c82 */ /* 0x000fe20008000000 */
[----:B------:R-:W-:Y:S01]  /*5e70*/  UMOV UR51, URZ ;  /* 0x000000ff00337c82 */ /* 0x000fe20008000000 */
[----:B------:R-:W-:Y:S01]  /*5e80*/  UMOV UR50, URZ ;  /* 0x000000ff00327c82 */ /* 0x000fe20008000000 */
[----:B--2-4-:R-:W-:-:S07]  /*5e90*/  IMAD.IADD R23, R0, 0x1, R23 ;  /* 0x0000000100177824 */ /* 0x014fce00078e0217 */
.L_x_134:
[C---:B------:R-:W-:Y:S02]  /*5ea0*/  LEA R3, R65.reuse, UR49, 0x3 ;  /* 0x0000003141037c11 */ /* 0x040fe4000f8e18ff */
[----:B------:R-:W-:Y:S02]  /*5eb0*/  SHF.L.U32 R0, R68, 0x1f, RZ ;  /* 0x0000001f44007819 */ /* 0x000fe400000006ff */
[----:B-1----:R-:W-:Y:S02]  /*5ec0*/  LEA R5, R65, UR49, 0x4 ;  /* 0x0000003141057c11 */ /* 0x002fe4000f8e20ff */
[----:B------:R-:W2:Y:S02]  /*5ed0*/  SYNCS.PHASECHK.TRANS64.TRYWAIT P0, [R3+URZ+0xc0], R0 ;  /* 0x0000c000030075a7 */ /* 0x000ea400080011ff */
[----:B--2---:R-:W-:Y:S05]  /*5ee0*/  @!P0 BRA `(.L_x_104) ;  /* 0x00000030003c8947 */ /* 0x004fea0003800000 */
.L_x_187:
[----:B------:R-:W4:Y:S01]  /*5ef0*/  LDS.128 R4, [R5+0x150] ;  /* 0x0001500005047984 */ /* 0x000f220000000c00 */
[----:B------:R-:W-:Y:S01]  /*5f00*/  UISETP.GE.AND UP0, UPT, UR42, 0x1, UPT ;  /* 0x000000012a00788c */ /* 0x000fe2000bf06270 */
[----:B------:R-:W-:Y:S01]  /*5f10*/  @!PT LDS RZ, [RZ] ;  /* 0x00000000fffff984 */ /* 0x000fe20000000800 */
[----:B------:R-:W-:Y:S01]  /*5f20*/  @!PT LDS RZ, [RZ] ;  /* 0x00000000fffff984 */ /* 0x000fe20000000800 */
[----:B------:R-:W-:Y:S01]  /*5f30*/  @!PT LDS RZ, [RZ] ;  /* 0x00000000fffff984 */ /* 0x000fe20000000800 */
[----:B------:R-:W-:Y:S01]  /*5f40*/  @!PT LDS RZ, [RZ] ;  /* 0x00000000fffff984 */ /* 0x000fe20000000800 */
[----:B------:R1:W-:Y:S06]  /*5f50*/  MEMBAR.ALL.CTA ;  /* 0x0000000000007992 */ /* 0x0003ec0000008000 */
[----:B-1----:R-:W1:Y:S01]  /*5f60*/  FENCE.VIEW.ASYNC.S ;  /* 0x00000000000073c6 */ /* 0x002e620000000000 */
[----:B----4-:R-:W-:Y:S11]  /*5f70*/  LOP3.LUT P0, RZ, R6, 0x1, RZ, 0xc0, !PT ;  /* 0x0000000106ff7812 */ /* 0x010ff6000780c0ff */
[----:B------:R-:W-:Y:S02]  /*5f80*/  @!UPT UIADD3 URZ, UPT, UPT, URZ, URZ, URZ ;  /* 0x000000fffffff290 */ /* 0x000fe4000fffe0ff */
[----:B-1----:R-:W-:Y:S01]  /*5f90*/  VOTEU.ANY UP1, P0 ;  /* 0x0000000000ff7886 */ /* 0x002fe20000020100 */
[----:B------:R-:W-:Y:S01]  /*5fa0*/  PLOP3.LUT P0, PT, PT, PT, UP1, 0x80, 0x8 ;  /* 0x000000000008781c */ /* 0x000fe20003f0f018 */
[----:B------:R-:W-:Y:S11]  /*5fb0*/  UP2UR UR63, UPR, URZ, 0x2 ;  /* 0x00000002ff3f7883 */ /* 0x000ff60008000000 */
[----:B------:R-:W-:Y:S01]  /*5fc0*/  @!UPT UIADD3 URZ, UPT, UPT, URZ, URZ, URZ ;  /* 0x000000fffffff290 */ /* 0x000fe2000fffe0ff */
[----:B--2---:R-:W-:Y:S02]  /*5fd0*/  @P0 SHF.R.U32.HI R0, RZ, 0x10, R5 ;  /* 0x00000010ff000819 */ /* 0x004fe40000011605 */
        /* <DEDUP_REMOVED lines=12> */
[----:B------:R-:W2:Y:S01]  /*60a0*/  LDCU UR12, c[0x0][0xb20] ;  /* 0x00016400ff0c77ac */ /* 0x000ea20008000800 */
[----:B------:R-:W-:Y:S02]  /*60b0*/  UIMAD.WIDE.U32 UR4, UR60, UR59, URZ ;  /* 0x0000003b3c0472a5 */ /* 0x000fe4000f8e00ff */
[----:B------:R-:W-:Y:S02]  /*60c0*/  UIMAD.WIDE.U32 UR6, UR61, UR56, URZ ;  /* 0x000000383d0672a5 */ /* 0x000fe4000f8e00ff */
[----:B------:R-:W-:Y:S02]  /*60d0*/  UISETP.NE.AND UP0, UPT, UR58, 0x1, UPT ;  /* 0x000000013a00788c */ /* 0x000fe4000bf05270 */
[----:B------:R-:W-:Y:S02]  /*60e0*/  UIMAD.WIDE.U32 UR8, UR37, UR59, URZ ;  /* 0x0000003b250872a5 */ /* 0x000fe4000f8e00ff */
[----:B------:R-:W-:Y:S02]  /*60f0*/  UIMAD.WIDE.U32 UR10, UR38, UR56, URZ ;  /* 0x00000038260a72a5 */ /* 0x000fe4000f8e00ff */
[----:B------:R-:W-:Y:S02]  /*6100*/  UISETP.NE.AND UP1, UPT, UR43, 0x1, UPT ;  /* 0x000000012b00788c */ /* 0x000fe4000bf25270 */
[----:B------:R-:W-:Y:S01]  /*6110*/  UISETP.NE.AND UP2, UPT, UR42, 0x1, UPT ;  /* 0x000000012a00788c */ /* 0x000fe2000bf45270 */
[----:B------:R-:W-:Y:S02]  /*6120*/  UMOV UR4, UR5 ;  /* 0x0000000500047c82 */ /* 0x000fe40008000000 */
[----:B--2---:R-:W-:Y:S03]  /*6130*/  USHF.R.U32.HI UR5, URZ, UR12, UR4 ;  /* 0x0000000cff057299 */ /* 0x004fe60008011604 */
[----:B------:R-:W-:Y:S02]  /*6140*/  UMOV UR4, UR7 ;  /* 0x0000000700047c82 */ /* 0x000fe40008000000 */
[----:B------:R-:W-:Y:S02]  /*6150*/  USHF.R.U32.HI UR7, URZ, UR57, UR4 ;  /* 0x00000039ff077299 */ /* 0x000fe40008011604 */
[----:B------:R-:W-:Y:S02]  /*6160*/  USEL UR4, UR60, UR5, !UP0 ;  /* 0x000000053c047287 */ /* 0x000fe4000c000000 */
[----:B------:R-:W-:Y:S01]  /*6170*/  USEL UR7, UR61, UR7, !UP1 ;  /* 0x000000073d077287 */ /* 0x000fe2000c800000 */
[----:B------:R-:W-:Y:S01]  /*6180*/  UMOV UR5, UR9 ;  /* 0x0000000900057c82 */ /* 0x000fe20008000000 */
[----:B------:R-:W-:Y:S02]  /*6190*/  UIMAD.WIDE.U32 UR8, UR4, UR40, URZ ;  /* 0x00000028040872a5 */ /* 0x000fe4000f8e00ff */
[----:B------:R-:W-:Y:S03]  /*61a0*/  USHF.R.U32.HI UR6, URZ, UR12, UR5 ;  /* 0x0000000cff067299 */ /* 0x000fe60008011605 */
[----:B------:R-:W-:Y:S01]  /*61b0*/  UMOV UR5, UR11 ;  /* 0x0000000b00057c82 */ /* 0x000fe20008000000 */
[----:B------:R-:W-:Y:S02]  /*61c0*/  UIMAD.WIDE.U32 UR10, UR7, UR40, URZ ;  /* 0x00000028070a72a5 */ /* 0x000fe4000f8e00ff */
[----:B------:R-:W-:Y:S02]  /*61d0*/  USHF.R.U32.HI UR12, URZ, UR57, UR5 ;  /* 0x00000039ff0c7299 */ /* 0x000fe40008011605 */
[----:B------:R-:W-:Y:S01]  /*61e0*/  USEL UR6, UR37, UR6, !UP0 ;  /* 0x0000000625067287 */ /* 0x000fe2000c000000 */
[----:B------:R-:W-:Y:S02]  /*61f0*/  UMOV UR5, UR9 ;  /* 0x0000000900057c82 */ /* 0x000fe40008000000 */
[----:B------:R-:W-:Y:S01]  /*6200*/  UMOV UR10, UR11 ;  /* 0x0000000b000a7c82 */ /* 0x000fe20008000000 */
[----:B------:R-:W-:Y:S02]  /*6210*/  @UP2 USHF.R.U32.HI UR4, URZ, UR41, UR5 ;  /* 0x00000029ff042299 */ /* 0x000fe40008011605 */
[----:B------:R-:W-:Y:S02]  /*6220*/  @UP2 USHF.R.U32.HI UR7, URZ, UR41, UR10 ;  /* 0x00000029ff072299 */ /* 0x000fe4000801160a */
[----:B------:R-:W-:Y:S02]  /*6230*/  UIMAD UR4, UR42, UR4, URZ ;  /* 0x000000042a0472a4 */ /* 0x000fe4000f8e02ff */
[----:B------:R-:W-:Y:S02]  /*6240*/  UIMAD.WIDE.U32 UR10, UR6, UR40, URZ ;  /* 0x00000028060a72a5 */ /* 0x000fe4000f8e00ff */
[----:B------:R-:W-:Y:S02]  /*6250*/  USEL UR5, UR38, UR12, !UP1 ;  /* 0x0000000c26057287 */ /* 0x000fe4000c800000 */
[----:B------:R-:W-:Y:S02]  /*6260*/  UIMAD UR8, UR42, UR7, URZ ;  /* 0x000000072a0872a4 */ /* 0x000fe4000f8e02ff */
[----:B------:R-:W-:Y:S03]  /*6270*/  UISETP.GE.AND UP0, UPT, UR6, UR4, UPT ;  /* 0x000000040600728c */ /* 0x000fe6000bf06270 */
[----:B------:R-:W-:Y:S01]  /*6280*/  UMOV UR4, UR11 ;  /* 0x0000000b00047c82 */ /* 0x000fe20008000000 */
[----:B------:R-:W-:Y:S02]  /*6290*/  UISETP.GE.OR UP0, UPT, UR5, UR8, UP0 ;  /* 0x000000080500728c */ /* 0x000fe40008706670 */
[----:B------:R-:W-:Y:S02]  /*62a0*/  USHF.R.U32.HI UR4, URZ, UR41, UR4 ;  /* 0x00000029ff047299 */ /* 0x000fe40008011604 */
[----:B------:R-:W-:Y:S02]  /*62b0*/  UIMAD.WIDE.U32 UR8, UR5, UR40, URZ ;  /* 0x00000028050872a5 */ /* 0x000fe4000f8e00ff */
[----:B------:R-:W-:Y:S02]  /*62c0*/  USEL UR11, UR6, UR4, !UP2 ;  /* 0x00000004060b7287 */ /* 0x000fe4000d000000 */
[----:B------:R-:W-:Y:S02]  /*62d0*/  UIADD3 UR8, UPT, UPT, -UR5, URZ, URZ ;  /* 0x000000ff05087290 */ /* 0x000fe4000fffe1ff */
[----:B------:R-:W-:Y:S01]  /*62e0*/  UIADD3 UR10, UPT, UPT, -UR11, URZ, URZ ;  /* 0x000000ff0b0a7290 */ /* 0x000fe2000fffe1ff */
[----:B------:R-:W-:Y:S01]  /*62f0*/  @!UP0 UMOV UR4, UR9 ;  /* 0x0000000900048c82 */ /* 0x000fe20008000000 */
[----:B------:R-:W-:Y:S02]  /*6300*/  UIADD3 UR9, UPT, UPT, -UR6, URZ, URZ ;  /* 0x000000ff06097290 */ /* 0x000fe4000fffe1ff */
[----:B------:R-:W-:Y:S02]  /*6310*/  @!UP0 USHF.R.U32.HI UR4, URZ, UR41, UR4 ;  /* 0x00000029ff048299 */ /* 0x000fe40008011604 */
[----:B------:R-:W-:Y:S02]  /*6320*/  UIMAD UR10, UR42, UR10, UR6 ;  /* 0x0000000a2a0a72a4 */ /* 0x000fe4000f8e0206 */
[----:B------:R-:W-:Y:S04]  /*6330*/  @!UP0 USEL UR4, UR5, UR4, !UP2 ;  /* 0x0000000405048287 */ /* 0x000fe8000d000000 */
[----:B------:R-:W-:Y:S02]  /*6340*/  @!UP0 UIMAD UR10, UR7, UR10, UR4 ;  /* 0x0000000a070a82a4 */ /* 0x000fe4000f8e0204 */
[----:B------:R-:W-:Y:S02]  /*6350*/  @!UP0 UIADD3 UR11, UPT, UPT, UR11, -UR4, URZ ;  /* 0x800000040b0b8290 */ /* 0x000fe4000fffe0ff */
[----:B------:R-:W-:Y:S02]  /*6360*/  UIMAD UR7, UR43, UR8, UR38 ;  /* 0x000000082b0772a4 */ /* 0x000fe4000f8e0226 */
[----:B------:R-:W-:Y:S02]  /*6370*/  @!UP0 UIMAD UR6, UR11, UR42, UR5 ;  /* 0x0000002a0b0682a4 */ /* 0x000fe4000f8e0205 */
[----:B------:R-:W-:Y:S01]  /*6380*/  UIMAD UR4, UR58, UR9, UR37 ;  /* 0x000000093a0472a4 */ /* 0x000fe2000f8e0225 */
[----:B------:R-:W-:Y:S02]  /*6390*/  @!UP0 UMOV UR5, UR10 ;  /* 0x0000000a00058c82 */ /* 0x000fe40008000000 */
[----:B------:R-:W-:Y:S02]  /*63a0*/  UIMAD UR38, UR5, UR43, UR7 ;  /* 0x0000002b052672a4 */ /* 0x000fe4000f8e0207 */
[----:B------:R-:W-:Y:S11]  /*63b0*/  UIMAD UR37, UR6, UR58, UR4 ;  /* 0x0000003a062572a4 */ /* 0x000ff6000f8e0204 */
[----:B------:R-:W-:Y:S01]  /*63c0*/  @!UPT UIADD3 URZ, UPT, UPT, URZ, URZ, URZ ;  /* 0x000000fffffff290 */ /* 0x000fe2000fffe0ff */
.L_x_105:
[----:B------:R-:W-:Y:S01]  /*63d0*/  UISETP.NE.AND UP0, UPT, UR39, 0x1, UPT ;  /* 0x000000012700788c */ /* 0x000fe2000bf05270 */
[----:B------:R-:W-:Y:S01]  /*63e0*/  R2UR UR11, R73 ;  /* 0x00000000490b72ca */ /* 0x000fe200000e0000 */
[----:B------:R-:W-:Y:S01]  /*63f0*/  USHF.L.U32 UR46, UR20, 0x6, URZ ;  /* 0x00000006142e7899 */ /* 0x000fe200080006ff */
[----:B------:R-:W-:Y:S01]  /*6400*/  IADD3 R65, PT, PT, R65, 0x1, RZ ;  /* 0x0000000141417810 */ /* 0x000fe20007ffe0ff */
[----:B------:R-:W-:Y:S07]  /*6410*/  USHF.L.U32 UR45, UR21, 0x6, URZ ;  /* 0x00000006152d7899 */ /* 0x000fee00080006ff */
[----:B------:R-:W2:Y:S01]  /*6420*/  @!UP0 LDCU.128 UR12, c[0x0][0xb10] ;  /* 0x00016200ff0c87ac */ /* 0x000ea20008000c00 */
[----:B------:R-:W4:Y:S01]  /*6430*/  @!UP0 LDCU UR5, c[0x0][0xb0c] ;  /* 0x00016180ff0587ac */ /* 0x000f220008000800 */
[----:B------:R-:W3:Y:S01]  /*6440*/  @!UP0 LDCU UR10, c[0x0][0xb20] ;  /* 0x00016400ff0a87ac */ /* 0x000ee20008000800 */
[----:B--2---:R-:W-:Y:S02]  /*6450*/  UIMAD.WIDE.U32 UR8, UR38, UR12, URZ ;  /* 0x0000000c260872a5 */ /* 0x004fe4000f8e00ff */
[----:B------:R-:W-:Y:S02]  /*6460*/  UIMAD.WIDE.U32 UR6, UR37, UR15, URZ ;  /* 0x0000000f250672a5 */ /* 0x000fe4000f8e00ff */
[----:B------:R-:W-:Y:S03]  /*6470*/  @!UP0 UISETP.NE.AND UP1, UPT, UR14, 0x1, UPT ;  /* 0x000000010e00888c */ /* 0x000fe6000bf25270 */
[----:B------:R-:W-:Y:S01]  /*6480*/  @!UP0 UMOV UR4, UR9 ;  /* 0x0000000900048c82 */ /* 0x000fe20008000000 */
[----:B----4-:R-:W-:Y:S02]  /*6490*/  @!UP0 UISETP.NE.AND UP2, UPT, UR5, 0x1, UPT ;  /* 0x000000010500888c */ /* 0x010fe4000bf45270 */
[----:B------:R-:W-:Y:S01]  /*64a0*/  @!UP0 USHF.R.U32.HI UR4, URZ, UR13, UR4 ;  /* 0x0000000dff048299 */ /* 0x000fe20008011604 */
[----:B------:R-:W-:Y:S02]  /*64b0*/  @!UP0 UMOV UR6, UR7 ;  /* 0x0000000700068c82 */ /* 0x000fe40008000000 */
[----:B---3--:R-:W-:Y:S02]  /*64c0*/  @!UP0 USHF.R.U32.HI UR6, URZ, UR10, UR6 ;  /* 0x0000000aff068299 */ /* 0x008fe40008011606 */
[----:B------:R-:W-:Y:S02]  /*64d0*/  @!UP0 USEL UR7, UR38, UR4, !UP2 ;  /* 0x0000000426078287 */ /* 0x000fe4000d000000 */
[----:B------:R-:W-:Y:S04]  /*64e0*/  @!UP0 USEL UR6, UR37, UR6, !UP1 ;  /* 0x0000000625068287 */ /* 0x000fe8000c800000 */
[----:B------:R-:W-:Y:S02]  /*64f0*/  @!UP0 UIADD3 UR4, UPT, UPT, -UR7, UR6, URZ ;  /* 0x0000000607048290 */ /* 0x000fe4000fffe1ff */
[----:B------:R-:W-:Y:S02]  /*6500*/  @!UP0 UIADD3 UR6, UPT, UPT, UR7, -UR6, URZ ;  /* 0x8000000607068290 */ /* 0x000fe4000fffe0ff */
[----:B------:R-:W-:Y:S02]  /*6510*/  @!UP0 UIMAD UR38, UR4, UR5, UR38 ;  /* 0x00000005042682a4 */ /* 0x000fe4000f8e0226 */
[----:B------:R-:W-:Y:S02]  /*6520*/  @!UP0 UIMAD UR37, UR6, UR14, UR37 ;  /* 0x0000000e062582a4 */ /* 0x000fe4000f8e0225 */
[----:B------:R-:W-:Y:S09]  /*6530*/  ULOP3.LUT UP0, URZ, UR11, 0x1b0, URZ, 0xc0, !UPT ;  /* 0x000001b00bff7892 */ /* 0x000ff2000f80c0ff */
[----:B------:R-:W-:Y:S05]  /*6540*/  BRA.U !UP0, `(.L_x_106) ;  /* 0x00000001087c7547 */ /* 0x000fea000b800000 */
[----:B------:R-:W2:Y:S01]  /*6550*/  LDCU.64 UR8, c[0x4][0x80] ;  /* 0x01001000ff0877ac */ /* 0x000ea20008000a00 */
[----:B------:R-:W-:Y:S01]  /*6560*/  MOV R2, 0x0 ;  /* 0x0000000000027802 */ /* 0x000fe20000000f00 */
[----:B------:R-:W-:Y:S02]  /*6570*/  HFMA2 R12, -RZ, RZ, 0, 5.9604644775390625e-08 ;  /* 0x00000001ff0c7431 */ /* 0x000fe400000001ff */
[----:B------:R-:W-:Y:S01]  /*6580*/  IMAD.MOV.U32 R8, RZ, RZ, 0x70 ;  /* 0x00000070ff087424 */ /* 0x000fe200078e00ff */
[----:B------:R3:W4:Y:S01]  /*6590*/  LDC.64 R14, c[0x4][R2] ;  /* 0x01000000020e7b82 */ /* 0x0007220000000a00 */
[----:B------:R-:W1:Y:S01]  /*65a0*/  LDCU.64 UR6, c[0x4][0x88] ;  /* 0x01001100ff0677ac */ /* 0x000e620008000a00 */
[----:B------:R-:W-:Y:S01]  /*65b0*/  IMAD.MOV.U32 R13, RZ, RZ, RZ ;  /* 0x000000ffff0d7224 */ /* 0x000fe200078e00ff */
[----:B------:R-:W1:Y:S01]  /*65c0*/  LDCU.64 UR4, c[0x4][0x8] ;  /* 0x01000100ff0477ac */ /* 0x000e620008000a00 */
[----:B--2---:R-:W-:Y:S01]  /*65d0*/  MOV R5, UR9 ;  /* 0x0000000900057c02 */ /* 0x004fe20008000f00 */
[----:B------:R-:W-:Y:S01]  /*65e0*/  IMAD.U32 R4, RZ, RZ, UR8 ;  /* 0x00000008ff047e24 */ /* 0x000fe2000f8e00ff */
[----:B-1----:R-:W-:Y:S01]  /*65f0*/  MOV R7, UR7 ;  /* 0x0000000700077c02 */ /* 0x002fe20008000f00 */
[----:B------:R-:W-:Y:S01]  /*6600*/  IMAD.U32 R6, RZ, RZ, UR6 ;  /* 0x00000006ff067e24 */ /* 0x000fe2000f8e00ff */
[----:B------:R-:W-:Y:S01]  /*6610*/  MOV R11, UR5 ;  /* 0x00000005000b7c02 */ /* 0x000fe20008000f00 */
[----:B------:R-:W-:Y:S02]  /*6620*/  IMAD.U32 R10, RZ, RZ, UR4 ;  /* 0x00000004ff0a7e24 */ /* 0x000fe4000f8e00ff */
[----:B------:R-:W-:Y:S07]  /*6630*/  LEPC R20, `(.L_x_107) ;  /* 0x000000001014794e */ /* 0x000fee0000000000 */
[----:B---345:R-:W-:Y:S05]  /*6640*/  CALL.ABS.NOINC R14 ;  /* 0x000000000e007343 */ /* 0x038fea0003c00000 */
.L_x_107:
[----:B------:R-:W1:Y:S01]  /*6650*/  LDCU.64 UR8, c[0x4][0x80] ;  /* 0x01001000ff0877ac */ /* 0x000e620008000a00 */
[----:B------:R-:W2:Y:S01]  /*6660*/  LDC.64 R2, c[0x4][R2] ;  /* 0x0100000002027b82 */ /* 0x000ea20000000a00 */
[----:B------:R-:W-:Y:S02]  /*6670*/  HFMA2 R12, -RZ, RZ, 0, 5.9604644775390625e-08 ;  /* 0x00000001ff0c7431 */ /* 0x000fe400000001ff */
[----:B------:R-:W-:Y:S02]  /*6680*/  IMAD.MOV.U32 R8, RZ, RZ, 0x70 ;  /* 0x00000070ff087424 */ /* 0x000fe400078e00ff */
[----:B------:R-:W-:Y:S01]  /*6690*/  IMAD.MOV.U32 R13, RZ, RZ, RZ ;  /* 0x000000ffff0d7224 */ /* 0x000fe200078e00ff */
[----:B------:R-:W3:Y:S01]  /*66a0*/  LDCU.64 UR6, c[0x4][0x88] ;  /* 0x01001100ff0677ac */ /* 0x000ee20008000a00 */
[----:B------:R-:W4:Y:S01]  /*66b0*/  LDCU.64 UR4, c[0x4][0x8] ;  /* 0x01000100ff0477ac */ /* 0x000f220008000a00 */
[----:B-1----:R-:W-:Y:S02]  /*66c0*/  MOV R4, UR8 ;  /* 0x0000000800047c02 */ /* 0x002fe40008000f00 */
[----:B------:R-:W-:Y:S02]  /*66d0*/  MOV R5, UR9 ;  /* 0x0000000900057c02 */ /* 0x000fe40008000f00 */
[----:B---3--:R-:W-:Y:S01]  /*66e0*/  MOV R7, UR7 ;  /* 0x0000000700077c02 */ /* 0x008fe20008000f00 */
[----:B------:R-:W-:Y:S01]  /*66f0*/  IMAD.U32 R6, RZ, RZ, UR6 ;  /* 0x00000006ff067e24 */ /* 0x000fe2000f8e00ff */
[----:B----4-:R-:W-:Y:S01]  /*6700*/  MOV R11, UR5 ;  /* 0x00000005000b7c02 */ /* 0x010fe20008000f00 */
[----:B------:R-:W-:Y:S02]  /*6710*/  IMAD.U32 R10, RZ, RZ, UR4 ;  /* 0x00000004ff0a7e24 */ /* 0x000fe4000f8e00ff */
[----:B------:R-:W-:Y:S07]  /*6720*/  LEPC R20, `(.L_x_106) ;  /* 0x000000001014794e */ /* 0x000fee0000000000 */
[----:B--2---:R-:W-:Y:S05]  /*6730*/  CALL.ABS.NOINC R2 ;  /* 0x0000000002007343 */ /* 0x004fea0003c00000 */
.L_x_106:
[----:B------:R-:W-:Y:S02]  /*6740*/  ISETP.NE.U32.AND P0, PT, RZ, UR54, PT ;  /* 0x00000036ff007c0c */ /* 0x000fe4000bf05070 */
[C---:B------:R-:W-:Y:S02]  /*6750*/  ISETP.NE.U32.AND P1, PT, R58.reuse, RZ, PT ;  /* 0x000000ff3a00720c */ /* 0x040fe40003f25070 */
[----:B------:R-:W-:Y:S02]  /*6760*/  ISETP.NE.U32.AND P4, PT, R58, RZ, PT ;  /* 0x000000ff3a00720c */ /* 0x000fe40003f85070 */
[----:B------:R-:W-:Y:S02]  /*6770*/  ISETP.NE.AND.EX P0, PT, RZ, UR55, PT, P0 ;  /* 0x00000037ff007c0c */ /* 0x000fe4000bf05300 */
[C---:B------:R-:W-:Y:S02]  /*6780*/  ISETP.NE.AND.EX P1, PT, R59.reuse, RZ, PT, P1 ;  /* 0x000000ff3b00720c */ /* 0x040fe40003f25310 */
[----:B------:R-:W-:Y:S02]  /*6790*/  ISETP.NE.AND.EX P4, PT, R59, RZ, P0, P4 ;  /* 0x000000ff3b00720c */ /* 0x000fe40000785340 */
[----:B------:R-:W-:Y:S02]  /*67a0*/  ISETP.NE.U32.AND P5, PT, R54, RZ, PT ;  /* 0x000000ff3600720c */ /* 0x000fe40003fa5070 */
[----:B------:R-:W-:Y:S02]  /*67b0*/  ISETP.NE.U32.AND P3, PT, RZ, UR54, PT ;  /* 0x00000036ff007c0c */ /* 0x000fe4000bf65070 */
[----:B------:R-:W-:Y:S02]  /*67c0*/  PLOP3.LUT P2, PT, PT, PT, PT, 0x8, 0x80 ;  /* 0x000000000080781c */ /* 0x000fe40003f4e170 */
[----:B------:R-:W-:Y:S02]  /*67d0*/  ISETP.NE.AND.EX P5, PT, R55, RZ, PT, P5 ;  /* 0x000000ff3700720c */ /* 0x000fe40003fa5350 */
[----:B------:R-:W-:Y:S03]  /*67e0*/  ISETP.NE.AND.EX P3, PT, RZ, UR55, PT, P3 ;  /* 0x00000037ff007c0c */ /* 0x000fe6000bf65330 */
[----:B------:R-:W-:Y:S01]  /*67f0*/  @!P4 PLOP3.LUT P2, PT, P1, PT, PT, 0x80, 0x8 ;  /* 0x000000000008c81c */ /* 0x000fe20000f4f070 */
[----:B------:R-:W-:Y:S01]  /*6800*/  @!UPT UIADD3 URZ, UPT, UPT, URZ, URZ, URZ ;  /* 0x000000fffffff290 */ /* 0x000fe2000fffe0ff */
[----:B------:R-:W-:Y:S11]  /*6810*/  @!P1 BRA `(.L_x_108) ;  /* 0x0000000000309947 */ /* 0x000ff60003800000 */
[----:B------:R-:W-:Y:S01]  /*6820*/  ISETP.NE.U32.AND P0, PT, R56, RZ, PT ;  /* 0x000000ff3800720c */ /* 0x000fe20003f05070 */
[----:B------:R-:W2:Y:S01]  /*6830*/  LDCU.64 UR4, c[0x0][0x358] ;  /* 0x00006b00ff0477ac */ /* 0x000ea20008000a00 */
[----:B------:R-:W-:Y:S02]  /*6840*/  IMAD.MOV.U32 R60, RZ, RZ, 0x1 ;  /* 0x00000001ff3c7424 */ /* 0x000fe400078e00ff */
[----:B------:R-:W-:Y:S11]  /*6850*/  ISETP.NE.AND.EX P0, PT, R57, RZ, PT, P0 ;  /* 0x000000ff3900720c */ /* 0x000ff60003f05300 */
[----:B------:R-:W-:Y:S02]  /*6860*/  @!UPT UIADD3 URZ, UPT, UPT, URZ, URZ, URZ ;  /* 0x000000fffffff290 */ /* 0x000fe4000fffe0ff */
[----:B------:R-:W3:Y:S01]  /*6870*/  @P0 LDC.64 R2, c[0x0][0x888] ;  /* 0x00022200ff020b82 */ /* 0x000ee20000000a00 */
[----:B-1----:R-:W-:Y:S04]  /*6880*/  @P0 IMAD R0, R58, UR36, RZ ;  /* 0x000000243a000c24 */ /* 0x002fe8000f8e02ff */
[----:B---3--:R-:W-:Y:S04]  /*6890*/  @P0 IMAD.WIDE R2, R0, 0x4, R2 ;  /* 0x0000000400020825 */ /* 0x008fe800078e0202 */
[----:B------:R-:W-:Y:S01]  /*68a0*/  HFMA2 R0, -RZ, RZ, 0, 5.9604644775390625e-08 ;  /* 0x00000001ff007431 */ /* 0x000fe200000001ff */
[----:B--2--5:R2:W5:Y:S04]  /*68b0*/  @P0 LDG.E R27, desc[UR4][R2.64] ;  /* 0x00000004021b0981 */ /* 0x024568000c1e1900 */
[----:B------:R-:W-:Y:S01]  /*68c0*/  @!P0 PRMT R60, R0, 0x7610, R60 ;  /* 0x00007610003c8816 */ /* 0x000fe2000000003c */
[----:B--2---:R-:W3:Y:S06]  /*68d0*/  @!P0 LDC R27, c[0x0][0x880] ;  /* 0x00022000ff1b8b82 */ /* 0x004eec0000000800 */
.L_x_108:
[----:B------:R-:W-:Y:S05]  /*68e0*/  @!P5 BRA `(.L_x_109) ;  /* 0x000000000024d947 */ /* 0x000fea0003800000 */
[----:B------:R-:W-:Y:S01]  /*68f0*/  ISETP.NE.U32.AND P0, PT, R52, RZ, PT ;  /* 0x000000ff3400720c */ /* 0x000fe20003f05070 */
[----:B------:R-:W2:Y:S03]  /*6900*/  LDCU.64 UR4, c[0x0][0x358] ;  /* 0x00006b00ff0477ac */ /* 0x000ea60008000a00 */
[----:B------:R-:W-:Y:S11]  /*6910*/  ISETP.NE.AND.EX P0, PT, R53, RZ, PT, P0 ;  /* 0x000000ff3500720c */ /* 0x000ff60003f05300 */
[----:B------:R-:W-:Y:S02]  /*6920*/  @!UPT UIADD3 URZ, UPT, UPT, URZ, URZ, URZ ;  /* 0x000000fffffff290 */ /* 0x000fe4000fffe0ff */
[----:B------:R-:W4:Y:S01]  /*6930*/  @P0 LDC.64 R2, c[0x0][0x8a8] ;  /* 0x00022a00ff020b82 */ /* 0x000f220000000a00 */
[----:B-1----:R-:W-:Y:S04]  /*6940*/  @P0 IMAD R0, R54, UR36, RZ ;  /* 0x0000002436000c24 */ /* 0x002fe8000f8e02ff */
[----:B----4-:R-:W-:Y:S05]  /*6950*/  @P0 IMAD.WIDE R2, R0, 0x4, R2 ;  /* 0x0000000400020825 */ /* 0x010fea00078e0202 */
[----:B--2--5:R2:W5:Y:S02]  /*6960*/  @P0 LDG.E R24, desc[UR4][R2.64] ;  /* 0x0000000402180981 */ /* 0x024564000c1e1900 */
[----:B--2---:R-:W4:Y:S02]  /*6970*/  @!P0 LDC R24, c[0x0][0x8a0] ;  /* 0x00022800ff188b82 */ /* 0x004f240000000800 */
.L_x_109:
[----:B---3-5:R-:W-:Y:S01]  /*6980*/  FSETP.NEU.AND P0, PT, R27, RZ, PT ;  /* 0x000000ff1b00720b */ /* 0x028fe20003f0d000 */
[----:B------:R-:W-:Y:S01]  /*6990*/  ULOP3.LUT UR4, UR52, 0x1, URZ, 0x3c, !UPT ;  /* 0x0000000134047892 */ /* 0x000fe2000f8e3cff */
[----:B------:R-:W-:Y:S01]  /*69a0*/  SEL R4, RZ, 0xffffffff, P3 ;  /* 0xffffffffff047807 */ /* 0x000fe20001800000 */
[----:B------:R-:W-:Y:S01]  /*69b0*/  IMAD.U32 R80, RZ, RZ, UR48 ;  /* 0x00000030ff507e24 */ /* 0x000fe2000f8e00ff */
[----:B------:R-:W-:Y:S01]  /*69c0*/  @!P4 LOP3.LUT P3, RZ, R60, 0xff, RZ, 0xc0, !PT ;  /* 0x000000ff3cffc812 */ /* 0x000fe2000786c0ff */
[----:B------:R-:W-:Y:S01]  /*69d0*/  IMAD.SHL.U32 R77, R67, 0x10, RZ ;  /* 0x00000010434d7824 */ /* 0x000fe200078e00ff */
[----:B------:R-:W-:Y:S01]  /*69e0*/  @!P4 SEL R3, RZ, 0xffffffff, P0 ;  /* 0xffffffffff03c807 */ /* 0x000fe20000000000 */
[----:B------:R-:W-:Y:S01]  /*69f0*/  IMAD.U32 R81, RZ, RZ, UR4 ;  /* 0x00000004ff517e24 */ /* 0x000fe2000f8e00ff */
[----:B------:R-:W-:Y:S01]  /*6a00*/  LEA R75, R22, UR49, 0x3 ;  /* 0x00000031164b7c11 */ /* 0x000fe2000f8e18ff */
[----:B------:R-:W-:Y:S01]  /*6a10*/  IMAD.SHL.U32 R80, R80, 0x2000, RZ ;  /* 0x0000200050507824 */ /* 0x000fe200078e00ff */
[----:B------:R-:W-:Y:S01]  /*6a20*/  @P2 SEL R3, R4, R3, !P3 ;  /* 0x0000000304032207 */ /* 0x000fe20005800000 */
[----:B------:R-:W-:Y:S01]  /*6a30*/  IMAD.SHL.U32 R76, R66, 0x10, RZ ;  /* 0x00000010424c7824 */ /* 0x000fe200078e00ff */
[----:B------:R-:W-:Y:S01]  /*6a40*/  SHF.L.U32 R2, R69, 0x1f, RZ ;  /* 0x0000001f45027819 */ /* 0x000fe200000006ff */
[----:B------:R-:W-:Y:S01]  /*6a50*/  IMAD.IADD R78, R71, 0x1, R80 ;  /* 0x00000001474e7824 */ /* 0x000fe200078e0250 */
[----:B------:R-:W-:Y:S01]  /*6a60*/  @!P4 LOP3.LUT R3, R3, 0x1, RZ, 0xc0, !PT ;  /* 0x000000010303c812 */ /* 0x000fe200078ec0ff */
[----:B------:R-:W-:Y:S01]  /*6a70*/  BSSY B1, `(.L_x_110) ;  /* 0x0000038000017945 */ /* 0x000fe20003800000 */
[----:B------:R-:W-:Y:S01]  /*6a80*/  IMAD.MOV.U32 R79, RZ, RZ, 0x1 ;  /* 0x00000001ff4f7424 */ /* 0x000fe200078e00ff */
[----:B------:R-:W-:Y:S02]  /*6a90*/  CS2R R38, SRZ ;  /* 0x0000000000267805 */ /* 0x000fe4000001ff00 */
[----:B------:R-:W-:Y:S01]  /*6aa0*/  ISETP.NE.U32.OR P5, PT, R3, 0x1, P4 ;  /* 0x000000010300780c */ /* 0x000fe200027a5470 */
[----:B------:R-:W-:Y:S01]  /*6ab0*/  IMAD.U32 R3, RZ, RZ, UR48 ;  /* 0x00000030ff037e24 */ /* 0x000fe2000f8e00ff */
[----:B------:R-:W-:Y:S01]  /*6ac0*/  LOP3.LUT P4, R64, R60, 0xff, RZ, 0xc0, !PT ;  /* 0x000000ff3c407812 */ /* 0x000fe2000788c0ff */
[----:B------:R-:W-:Y:S01]  /*6ad0*/  IMAD.IADD R35, R78, 0x1, R77 ;  /* 0x000000014e237824 */ /* 0x000fe200078e024d */
[----:B------:R-:W-:Y:S01]  /*6ae0*/  P2R R74, PR, RZ, 0x20 ;  /* 0x00000020ff4a7803 */ /* 0x000fe20000000000 */
[----:B------:R-:W-:Y:S01]  /*6af0*/  IMAD R25, R22, 0x20, R23 ;  /* 0x0000002016197824 */ /* 0x000fe200078e0217 */
[----:B-1----:R-:W-:Y:S01]  /*6b00*/  LEA R0, R3, UR49, 0x3 ;  /* 0x0000003103007c11 */ /* 0x002fe2000f8e18ff */
[----:B------:R-:W-:Y:S01]  /*6b10*/  IMAD.U32 R82, RZ, RZ, UR48 ;  /* 0x00000030ff527e24 */ /* 0x000fe2000f8e00ff */
[----:B------:R-:W-:Y:S02]  /*6b20*/  SEL R3, RZ, 0xffffffff, P0 ;  /* 0xffffffffff037807 */ /* 0x000fe40000000000 */
[----:B------:R-:W-:Y:S02]  /*6b30*/  CS2R R36, SRZ ;  /* 0x0000000000247805 */ /* 0x000fe4000001ff00 */
[----:B------:R-:W-:Y:S02]  /*6b40*/  CS2R R42, SRZ ;  /* 0x00000000002a7805 */ /* 0x000fe4000001ff00 */
[----:B------:R-:W-:Y:S02]  /*6b50*/  CS2R R40, SRZ ;  /* 0x0000000000287805 */ /* 0x000fe4000001ff00 */
[----:B------:R-:W-:Y:S02]  /*6b60*/  @P1 SEL R3, R4, R3, !P4 ;  /* 0x0000000304031207 */ /* 0x000fe40006000000 */
[----:B------:R-:W-:Y:S02]  /*6b70*/  CS2R R46, SRZ ;  /* 0x00000000002e7805 */ /* 0x000fe4000001ff00 */
[----:B------:R-:W-:Y:S02]  /*6b80*/  @P5 SHF.L.U32 R5, R81, 0x1f, RZ ;  /* 0x0000001f51055819 */ /* 0x000fe400000006ff */
[----:B------:R-:W-:Y:S02]  /*6b90*/  CS2R R44, SRZ ;  /* 0x00000000002c7805 */ /* 0x000fe4000001ff00 */
[----:B------:R-:W-:Y:S02]  /*6ba0*/  LOP3.LUT R3, R3, 0x1, RZ, 0xc0, !PT ;  /* 0x0000000103037812 */ /* 0x000fe400078ec0ff */
[----:B------:R-:W-:Y:S01]  /*6bb0*/  CS2R R50, SRZ ;  /* 0x0000000000327805 */ /* 0x000fe2000001ff00 */
[----:B------:R-:W1:Y:S01]  /*6bc0*/  @P5 SYNCS.PHASECHK.TRANS64.TRYWAIT P3, [R0+URZ+0x80], R5 ;  /* 0x00008005000055a7 */ /* 0x000e6200080611ff */
[----:B------:R-:W-:Y:S02]  /*6bd0*/  CS2R R48, SRZ ;  /* 0x0000000000307805 */ /* 0x000fe4000001ff00 */
[----:B------:R-:W-:Y:S01]  /*6be0*/  ISETP.NE.U32.AND P0, PT, R3, 0x1, PT ;  /* 0x000000010300780c */ /* 0x000fe20003f05070 */
[----:B------:R-:W-:Y:S02]  /*6bf0*/  IMAD.IADD R34, R78, 0x1, R76 ;  /* 0x000000014e227824 */ /* 0x000fe400078e024c */
[----:B------:R-:W-:Y:S01]  /*6c00*/  IMAD.IADD R32, R70, 0x1, R35 ;  /* 0x0000000146207824 */ /* 0x000fe200078e0223 */
[----:B------:R-:W-:Y:S01]  /*6c10*/  P2R R83, PR, RZ, 0x1 ;  /* 0x00000001ff537803 */ /* 0x000fe20000000000 */
[----:B------:R2:W3:Y:S01]  /*6c20*/  SYNCS.PHASECHK.TRANS64.TRYWAIT P2, [R75+URZ+0xe0], R2 ;  /* 0x0000e0024b0075a7 */ /* 0x0004e200080411ff */
[----:B-1----:R-:W-:Y:S01]  /*6c30*/  @P5 SEL R79, RZ, 0x1, !P3 ;  /* 0x00000001ff4f5807 */ /* 0x002fe20005800000 */
[----:B--2---:R-:W-:Y:S06]  /*6c40*/  @!P5 BRA `(.L_x_111) ;  /* 0x000000000068d947 */ /* 0x004fec0003800000 */
[----:B------:R-:W-:Y:S01]  /*6c50*/  ISETP.NE.AND P0, PT, R79, RZ, PT ;  /* 0x000000ff4f00720c */ /* 0x000fe20003f05270 */
[----:B------:R-:W-:Y:S01]  /*6c60*/  BSSY B0, `(.L_x_112) ;  /* 0x000000d000007945 */ /* 0x000fe20003800000 */
[----:B------:R-:W-:Y:S02]  /*6c70*/  CS2R R50, SRZ ;  /* 0x0000000000327805 */ /* 0x000fe4000001ff00 */
[----:B------:R-:W-:Y:S02]  /*6c80*/  CS2R R48, SRZ ;  /* 0x0000000000307805 */ /* 0x000fe4000001ff00 */
[----:B------:R-:W-:Y:S02]  /*6c90*/  CS2R R46, SRZ ;  /* 0x00000000002e7805 */ /* 0x000fe4000001ff00 */
[----:B------:R-:W-:Y:S02]  /*6ca0*/  CS2R R44, SRZ ;  /* 0x00000000002c7805 */ /* 0x000fe4000001ff00 */
[----:B------:R-:W-:Y:S02]  /*6cb0*/  CS2R R42, SRZ ;  /* 0x00000000002a7805 */ /* 0x000fe4000001ff00 */
[----:B------:R-:W-:Y:S02]  /*6cc0*/  CS2R R40, SRZ ;  /* 0x0000000000287805 */ /* 0x000fe4000001ff00 */
[----:B------:R-:W-:Y:S02]  /*6cd0*/  CS2R R38, SRZ ;  /* 0x0000000000267805 */ /* 0x000fe4000001ff00 */
[----:B------:R-:W-:Y:S01]  /*6ce0*/  CS2R R36, SRZ ;  /* 0x0000000000247805 */ /* 0x000fe2000001ff00 */
[----:B------:R-:W-:Y:S06]  /*6cf0*/  @P0 BRA `(.L_x_113) ;  /* 0x00000000000c0947 */ /* 0x000fec0003800000 */
[----:B------:R-:W-:Y:S04]  /*6d00*/  SHF.L.U32 R3, R81, 0x1f, RZ ;  /* 0x0000001f51037819 */ /* 0x000fe800000006ff */
[----:B------:R-:W1:Y:S02]  /*6d10*/  SYNCS.PHASECHK.TRANS64.TRYWAIT P0, [R0+URZ+0x80], R3 ;  /* 0x00008003000075a7 */ /* 0x000e6400080011ff */
[----:B-1----:R-:W-:Y:S05]  /*6d20*/  @!P0 BRA `(.L_x_114) ;  /* 0x0000002000c08947 */ /* 0x002fea0003800000 */
.L_x_113:
[----:B------:R-:W-:Y:S05]  /*6d30*/  BSYNC B0 ;  /* 0x0000000000007941 */ /* 0x000fea0003800000 */
.L_x_112:
[----:B------:R-:W-:Y:S01]  /*6d40*/  ISETP.NE.AND P0, PT, R83, RZ, PT ;  /* 0x000000ff5300720c */ /* 0x000fe20003f05270 */
[----:B------:R-:W-:Y:S04]  /*6d50*/  UIADD3 UR4, UPT, UPT, UR48, 0x1, URZ ;  /* 0x0000000130047890 */ /* 0x000fe8000fffe0ff */
[----:B------:R-:W-:Y:S04]  /*6d60*/  UISETP.NE.AND UP0, UPT, UR4, 0x3, UPT ;  /* 0x000000030400788c */ /* 0x000fe8000bf05270 */
[----:B------:R-:W-:Y:S02]  /*6d70*/  USEL UR5, URZ, 0x1, UP0 ;  /* 0x00000001ff057887 */ /* 0x000fe40008000000 */
[----:B------:R-:W-:Y:S02]  /*6d80*/  USEL UR4, UR4, URZ, UP0 ;  /* 0x000000ff04047287 */ /* 0x000fe40008000000 */
[----:B------:R2:W1:Y:S02]  /*6d90*/  @P0 LDS.128 R48, [R78] ;  /* 0x000000004e300984 */ /* 0x0004640000000c00 */
[----:B------:R-:W-:Y:S02]  /*6da0*/  LOP3.LUT R81, R81, UR5, RZ, 0x3c, !PT ;  /* 0x0000000551517c12 */ /* 0x000fe4000f8e3cff */
[----:B------:R2:W1:Y:S01]  /*6db0*/  @P0 LDS.128 R44, [R35+0x10] ;  /* 0x00001000232c0984 */ /* 0x0004620000000c00 */
[----:B------:R-:W-:Y:S03]  /*6dc0*/  IMAD.U32 R82, RZ, RZ, UR4 ;  /* 0x00000004ff527e24 */ /* 0x000fe6000f8e00ff */
[----:B------:R2:W1:Y:S04]  /*6dd0*/  @P0 LDS.128 R40, [R34+0x20] ;  /* 0x0000200022280984 */ /* 0x0004680000000c00 */
[----:B------:R2:W1:Y:S02]  /*6de0*/  @P0 LDS.128 R36, [R32+0x10] ;  /* 0x0000100020240984 */ /* 0x0004640000000c00 */
.L_x_111:
[----:B------:R-:W-:Y:S05]  /*6df0*/  BSYNC B1 ;  /* 0x0000000000017941 */ /* 0x000fea0003800000 */
.L_x_110:
[----:B-1----:R-:W-:Y:S04]  /*6e00*/  SHF.R.U32.HI R0, RZ, 0x15, R25 ;  /* 0x00000015ff007819 */ /* 0x002fe80000011619 */
[----:B------:R-:W-:Y:S01]  /*6e10*/  LOP3.LUT P0, RZ, R0, 0x3, R61, 0x48, !PT ;  /* 0x0000000300ff7812 */ /* 0x000fe2000780483d */
[----:B------:R-:W-:Y:S01]  /*6e20*/  @!UPT UIADD3 URZ, UPT, UPT, URZ, URZ, URZ ;  /* 0x000000fffffff290 */ /* 0x000fe2000fffe0ff */
[----:B---3--:R-:W-:Y:S11]  /*6e30*/  @P2 BRA `(.L_x_115) ;  /* 0x0000000000082947 */ /* 0x008ff60003800000 */
[----:B------:R-:W1:Y:S02]  /*6e40*/  SYNCS.PHASECHK.TRANS64.TRYWAIT P1, [R75+URZ+0xe0], R2 ;  /* 0x0000e0024b0075a7 */ /* 0x000e6400080211ff */
[----:B-1----:R-:W-:Y:S05]  /*6e50*/  @!P1 BRA `(.L_x_116) ;  /* 0x0000002000889947 */ /* 0x002fea0003800000 */
.L_x_115:
[----:B------:R-:W-:Y:S05]  /*6e60*/  @!P0 BRA `(.L_x_117) ;  /* 0x0000000000408947 */ /* 0x000fea0003800000 */
[----:B------:R-:W3:Y:S01]  /*6e70*/  LDCU.64 UR8, c[0x4][0x70] ;  /* 0x01000e00ff0877ac */ /* 0x000ee20008000a00 */
[----:B------:R-:W-:Y:S01]  /*6e80*/  MOV R3, 0x0 ;  /* 0x0000000000037802 */ /* 0x000fe20000000f00 */
[----:B------:R-:W-:Y:S02]  /*6e90*/  HFMA2 R12, -RZ, RZ, 0, 5.9604644775390625e-08 ;  /* 0x00000001ff0c7431 */ /* 0x000fe400000001ff */
[----:B------:R-:W-:Y:S02]  /*6ea0*/  IMAD.MOV.U32 R8, RZ, RZ, 0x192 ;  /* 0x00000192ff087424 */ /* 0x000fe400078e00ff */
[----:B------:R-:W-:Y:S01]  /*6eb0*/  IMAD.MOV.U32 R13, RZ, RZ, RZ ;  /* 0x000000ffff0d7224 */ /* 0x000fe200078e00ff */
[----:B------:R-:W5:Y:S01]  /*6ec0*/  LDCU.64 UR6, c[0x4][0x78] ;  /* 0x01000f00ff0677ac */ /* 0x000f620008000a00 */
[----:B-1----:R-:W1:Y:S01]  /*6ed0*/  LDC.64 R2, c[0x4][R3] ;  /* 0x0100000003027b82 */ /* 0x002e620000000a00 */
[----:B------:R-:W2:Y:S01]  /*6ee0*/  LDCU.64 UR4, c[0x4][0x10] ;  /* 0x01000200ff0477ac */ /* 0x000ea20008000a00 */
[----:B---3--:R-:W-:Y:S01]  /*6ef0*/  MOV R5, UR9 ;  /* 0x0000000900057c02 */ /* 0x008fe20008000f00 */
[----:B------:R-:W-:Y:S01]  /*6f00*/  IMAD.U32 R4, RZ, RZ, UR8 ;  /* 0x00000008ff047e24 */ /* 0x000fe2000f8e00ff */
[----:B-----5:R-:W-:Y:S01]  /*6f10*/  MOV R7, UR7 ;  /* 0x0000000700077c02 */ /* 0x020fe20008000f00 */
[----:B------:R-:W-:Y:S01]  /*6f20*/  IMAD.U32 R6, RZ, RZ, UR6 ;  /* 0x00000006ff067e24 */ /* 0x000fe2000f8e00ff */
[----:B--2---:R-:W-:Y:S01]  /*6f30*/  MOV R11, UR5 ;  /* 0x00000005000b7c02 */ /* 0x004fe20008000f00 */
[----:B------:R-:W-:Y:S02]  /*6f40*/  IMAD.U32 R10, RZ, RZ, UR4 ;  /* 0x00000004ff0a7e24 */ /* 0x000fe4000f8e00ff */
[----:B------:R-:W-:Y:S07]  /*6f50*/  LEPC R20, `(.L_x_117) ;  /* 0x000000001014794e */ /* 0x000fee0000000000 */
[----:B-1--4-:R-:W-:Y:S05]  /*6f60*/  CALL.ABS.NOINC R2 ;  /* 0x0000000002007343 */ /* 0x012fea0003c00000 */
.L_x_117:
[----:B------:R-:W-:Y:S01]  /*6f70*/  LOP3.LUT R20, R48, 0xffffe000, RZ, 0xc0, !PT ;  /* 0xffffe00030147812 */ /* 0x000fe200078ec0ff */
[----:B------:R-:W-:Y:S05]  /*6f80*/  WARPSYNC.ALL ;  /* 0x0000000000007948 */ /* 0x000fea0003800000 */
[----:B------:R-:W-:Y:S01]  /*6f90*/  R2UR UR4, R25 ;  /* 0x00000000190472ca */ /* 0x000fe200000e0000 */
[----:B------:R-:W-:Y:S01]  /*6fa0*/  BSSY.RECONVERGENT B0, `(.L_x_118) ;  /* 0x000005c000007945 */ /* 0x000fe20003800200 */
[----:B------:R-:W-:Y:S02]  /*6fb0*/  LOP3.LUT R21, R49, 0xffffe000, RZ, 0xc0, !PT ;  /* 0xffffe00031157812 */ /* 0x000fe400078ec0ff */
[----:B------:R-:W-:Y:S02]  /*6fc0*/  LOP3.LUT R26, R50, 0xffffe000, RZ, 0xc0, !PT ;  /* 0xffffe000321a7812 */ /* 0x000fe400078ec0ff */
[----:B------:R-:W-:Y:S02]  /*6fd0*/  LOP3.LUT R33, R44, 0xffffe000, RZ, 0xc0, !PT ;  /* 0xffffe0002c217812 */ /* 0x000fe400078ec0ff */
[----:B------:R-:W-:Y:S05]  /*6fe0*/  ISETP.NE.AND P0, PT, R72, RZ, PT ;  /* 0x000000ff4800720c */ /* 0x000fea0003f05270 */
[----:B------:R-:W4:Y:S02]  /*6ff0*/  LDTM.x16 R4, tmem[UR4] ;  /* 0x00000004000479ee */ /* 0x000f240008240000 */
[C---:B----4-:R-:W-:Y:S01]  /*7000*/  FMUL R0, R24.reuse, R4 ;  /* 0x0000000418007220 */ /* 0x050fe20000400000 */
[C---:B-1----:R-:W-:Y:S01]  /*7010*/  FMUL R2, R24.reuse, R5 ;  /* 0x0000000518027220 */ /* 0x042fe20000400000 */
[C---:B------:R-:W-:Y:S01]  /*7020*/  FMUL R3, R24.reuse, R6 ;  /* 0x0000000618037220 */ /* 0x040fe20000400000 */
[----:B------:R-:W-:Y:S01]  /*7030*/  FMUL R7, R24, R7 ;  /* 0x0000000718077220 */ /* 0x000fe20000400000 */
[----:B------:R-:W-:Y:S01]  /*7040*/  FFMA R28, R27, R20, R0 ;  /* 0x000000141b1c7223 */ /* 0x000fe20000000000 */
[----:B------:R-:W-:Y:S01]  /*7050*/  LOP3.LUT R20, R51, 0xffffe000, RZ, 0xc0, !PT ;  /* 0xffffe00033147812 */ /* 0x000fe200078ec0ff */
[C---:B------:R-:W-:Y:S01]  /*7060*/  FFMA R29, R27.reuse, R21, R2 ;  /* 0x000000151b1d7223 */ /* 0x040fe20000000002 */
[----:B------:R-:W-:Y:S01]  /*7070*/  LOP3.LUT R21, R46, 0xffffe000, RZ, 0xc0, !PT ;  /* 0xffffe0002e157812 */ /* 0x000fe200078ec0ff */
[----:B------:R-:W-:Y:S01]  /*7080*/  FFMA R30, R27, R26, R3 ;  /* 0x0000001a1b1e7223 */ /* 0x000fe20000000003 */
[----:B------:R-:W-:Y:S01]  /*7090*/  LOP3.LUT R26, R45, 0xffffe000, RZ, 0xc0, !PT ;  /* 0xffffe0002d1a7812 */ /* 0x000fe200078ec0ff */
[----:B------:R-:W-:Y:S01]  /*70a0*/  FFMA R31, R27, R20, R7 ;  /* 0x000000141b1f7223 */ /* 0x000fe20000000007 */
[----:B------:R-:W-:Y:S01]  /*70b0*/  LOP3.LUT R20, R47, 0xffffe000, RZ, 0xc0, !PT ;  /* 0xffffe0002f147812 */ /* 0x000fe200078ec0ff */
[C---:B------:R-:W-:Y:S01]  /*70c0*/  FMUL R4, R24.reuse, R8 ;  /* 0x0000000818047220 */ /* 0x040fe20000400000 */
[----:B------:R-:W-:Y:S01]  /*70d0*/  F2FP.TF32.F32.PACK_B R28, R28 ;  /* 0x0000001cff1c723e */ /* 0x000fe200024050ff */
[C---:B------:R-:W-:Y:S01]  /*70e0*/  FMUL R5, R24.reuse, R9 ;  /* 0x0000000918057220 */ /* 0x040fe20000400000 */
[----:B------:R-:W-:Y:S01]  /*70f0*/  F2FP.TF32.F32.PACK_B R29, R29 ;  /* 0x0000001dff1d723e */ /* 0x000fe200024050ff */
[C---:B------:R-:W-:Y:S01]  /*7100*/  FMUL R6, R24.reuse, R10 ;  /* 0x0000000a18067220 */ /* 0x040fe20000400000 */
[----:B------:R-:W-:Y:S01]  /*7110*/  FMUL R11, R24, R11 ;  /* 0x0000000b180b7220 */ /* 0x000fe20000400000 */
[----:B------:R-:W-:Y:S01]  /*7120*/  F2FP.TF32.F32.PACK_B R30, R30 ;  /* 0x0000001eff1e723e */ /* 0x000fe200024050ff */
[C---:B------:R-:W-:Y:S01]  /*7130*/  FFMA R4, R27.reuse, R33, R4 ;  /* 0x000000211b047223 */ /* 0x040fe20000000004 */
[----:B------:R-:W-:Y:S01]  /*7140*/  F2FP.TF32.F32.PACK_B R31, R31 ;  /* 0x0000001fff1f723e */ /* 0x000fe200024050ff */
[C---:B------:R-:W-:Y:S01]  /*7150*/  FFMA R5, R27.reuse, R26, R5 ;  /* 0x0000001a1b057223 */ /* 0x040fe20000000005 */
[C---:B------:R-:W-:Y:S01]  /*7160*/  FFMA R6, R27.reuse, R21, R6 ;  /* 0x000000151b067223 */ /* 0x040fe20000000006 */
[----:B------:R-:W-:Y:S01]  /*7170*/  FFMA R7, R27, R20, R11 ;  /* 0x000000141b077223 */ /* 0x000fe2000000000b */
[----:B------:R-:W-:Y:S01]  /*7180*/  LOP3.LUT R33, R40, 0xffffe000, RZ, 0xc0, !PT ;  /* 0xffffe00028217812 */ /* 0x000fe200078ec0ff */
[----:B------:R1:W-:Y:S01]  /*7190*/  STS.128 [R78], R28 ;  /* 0x0000001c4e007388 */ /* 0x0003e20000000c00 */
[----:B------:R-:W-:Y:S01]  /*71a0*/  LOP3.LUT R26, R41, 0xffffe000, RZ, 0xc0, !PT ;  /* 0xffffe000291a7812 */ /* 0x000fe200078ec0ff */
[C---:B------:R-:W-:Y:S01]  /*71b0*/  FMUL R8, R24.reuse, R12 ;  /* 0x0000000c18087220 */ /* 0x040fe20000400000 */
[----:B------:R-:W-:Y:S01]  /*71c0*/  FMUL R9, R24, R13 ;  /* 0x0000000d18097220 */ /* 0x000fe20000400000 */
[----:B------:R-:W-:Y:S01]  /*71d0*/  LOP3.LUT R21, R42, 0xffffe000, RZ, 0xc0, !PT ;  /* 0xffffe0002a157812 */ /* 0x000fe200078ec0ff */
[C---:B------:R-:W-:Y:S01]  /*71e0*/  FMUL R10, R24.reuse, R14 ;  /* 0x0000000e180a7220 */ /* 0x040fe20000400000 */
[----:B------:R-:W-:Y:S01]  /*71f0*/  LOP3.LUT R20, R43, 0xffffe000, RZ, 0xc0, !PT ;  /* 0xffffe0002b147812 */ /* 0x000fe200078ec0ff */
[----:B------:R-:W-:Y:S01]  /*7200*/  FMUL R15, R24, R15 ;  /* 0x0000000f180f7220 */ /* 0x000fe20000400000 */
[----:B------:R-:W-:Y:S01]  /*7210*/  F2FP.TF32.F32.PACK_B R4, R4 ;  /* 0x00000004ff04723e */ /* 0x000fe200024050ff */
[C---:B------:R-:W-:Y:S01]  /*7220*/  FFMA R8, R27.reuse, R33, R8 ;  /* 0x000000211b087223 */ /* 0x040fe20000000008 */
[----:B------:R-:W-:Y:S01]  /*7230*/  F2FP.TF32.F32.PACK_B R5, R5 ;  /* 0x00000005ff05723e */ /* 0x000fe200024050ff */
[C---:B------:R-:W-:Y:S01]  /*7240*/  FFMA R9, R27.reuse, R26, R9 ;  /* 0x0000001a1b097223 */ /* 0x040fe20000000009 */
[----:B------:R-:W-:Y:S01]  /*7250*/  F2FP.TF32.F32.PACK_B R6, R6 ;  /* 0x00000006ff06723e */ /* 0x000fe200024050ff */
[C---:B------:R-:W-:Y:S01]  /*7260*/  FFMA R10, R27.reuse, R21, R10 ;  /* 0x000000151b0a7223 */ /* 0x040fe2000000000a */
[----:B------:R-:W-:Y:S01]  /*7270*/  F2FP.TF32.F32.PACK_B R7, R7 ;  /* 0x00000007ff07723e */ /* 0x000fe200024050ff */
[----:B------:R-:W-:Y:S01]  /*7280*/  FFMA R11, R27, R20, R15 ;  /* 0x000000141b0b7223 */ /* 0x000fe2000000000f */
[----:B------:R-:W-:Y:S01]  /*7290*/  LOP3.LUT R33, R36, 0xffffe000, RZ, 0xc0, !PT ;  /* 0xffffe00024217812 */ /* 0x000fe200078ec0ff */
[C---:B------:R-:W-:Y:S01]  /*72a0*/  FMUL R12, R24.reuse, R16 ;  /* 0x00000010180c7220 */ /* 0x040fe20000400000 */
[----:B------:R-:W-:Y:S01]  /*72b0*/  LOP3.LUT R26, R37, 0xffffe000, RZ, 0xc0, !PT ;  /* 0xffffe000251a7812 */ /* 0x000fe200078ec0ff */
[----:B------:R1:W-:Y:S01]  /*72c0*/  STS.128 [R35+0x10], R4 ;  /* 0x0000100423007388 */ /* 0x0003e20000000c00 */
        /* <DEDUP_REMOVED lines=13> */
[----:B------:R-:W-:Y:S02]  /*73a0*/  F2FP.TF32.F32.PACK_B R12, R12 ;  /* 0x0000000cff0c723e */ /* 0x000fe400024050ff */
[----:B------:R-:W-:Y:S01]  /*73b0*/  F2FP.TF32.F32.PACK_B R13, R13 ;  /* 0x0000000dff0d723e */ /* 0x000fe200024050ff */
[----:B------:R1:W-:Y:S01]  /*73c0*/  STS.128 [R34+0x20], R8 ;  /* 0x0000200822007388 */ /* 0x0003e20000000c00 */
[----:B------:R-:W-:Y:S02]  /*73d0*/  F2FP.TF32.F32.PACK_B R14, R14 ;  /* 0x0000000eff0e723e */ /* 0x000fe400024050ff */
[----:B------:R-:W-:Y:S05]  /*73e0*/  F2FP.TF32.F32.PACK_B R15, R15 ;  /* 0x0000000fff0f723e */ /* 0x000fea00024050ff */
[----:B------:R1:W-:Y:S01]  /*73f0*/  STS.128 [R32+0x10], R12 ;  /* 0x0000100c20007388 */ /* 0x0003e20000000c00 */
[----:B------:R-:W-:Y:S01]  /*7400*/  @!PT LDS RZ, [RZ] ;  /* 0x00000000fffff984 */ /* 0x000fe20000000800 */
[----:B------:R-:W-:Y:S01]  /*7410*/  @!PT LDS RZ, [RZ] ;  /* 0x00000000fffff984 */ /* 0x000fe20000000800 */
[----:B------:R-:W-:Y:S01]  /*7420*/  @!PT LDS RZ, [RZ] ;  /* 0x00000000fffff984 */ /* 0x000fe20000000800 */
[----:B------:R-:W-:Y:S01]  /*7430*/  @!PT LDS RZ, [RZ] ;  /* 0x00000000fffff984 */ /* 0x000fe20000000800 */
[----:B------:R3:W-:Y:S07]  /*7440*/  MEMBAR.ALL.CTA ;  /* 0x0000000000007992 */ /* 0x0007ee0000008000 */
[----:B---3--:R-:W3:Y:S02]  /*7450*/  FENCE.VIEW.ASYNC.S ;  /* 0x00000000000073c6 */ /* 0x008ee40000000000 */
[----:B---3--:R-:W-:Y:S06]  /*7460*/  BAR.SYNC.DEFER_BLOCKING 0x1, 0x80 ;  /* 0x0042000000007b1d */ /* 0x008fec0000010000 */
[----:B------:R-:W-:Y:S05]  /*7470*/  @P0 BRA `(.L_x_119) ;  /* 0x0000000000380947 */ /* 0x000fea0003800000 */
[----:B------:R-:W3:Y:S01]  /*7480*/  LDCU.64 UR6, c[0x0][0x348] ;  /* 0x00006900ff0677ac */ /* 0x000ee20008000a00 */
[----:B------:R-:W-:Y:S01]  /*7490*/  R2UR UR5, R80 ;  /* 0x00000000500572ca */ /* 0x000fe200000e0000 */
[----:B------:R-:W-:Y:S01]  /*74a0*/  UMOV UR47, UR36 ;  /* 0x00000024002f7c82 */ /* 0x000fe20008000000 */
[----:B------:R-:W-:Y:S01]  /*74b0*/  UIADD3 UR9, UPT, UPT, UR45, 0x20, URZ ;  /* 0x000000202d097890 */ /* 0x000fe2000fffe0ff */
[----:B------:R-:W-:Y:S01]  /*74c0*/  UMOV UR10, UR46 ;  /* 0x0000002e000a7c82 */ /* 0x000fe20008000000 */
[----:B------:R-:W-:Y:S09]  /*74d0*/  UMOV UR11, UR36 ;  /* 0x00000024000b7c82 */ /* 0x000ff20008000000 */
[----:B------:R-:W-:Y:S02]  /*74e0*/  UIADD3 UR5, UPT, UPT, UR49, UR5, URZ ;  /* 0x0000000531057290 */ /* 0x000fe4000fffe0ff */
[----:B---3--:R-:W-:Y:S02]  /*74f0*/  UIADD3 UR4, UP0, UPT, UR6, 0x680, URZ ;  /* 0x0000068006047890 */ /* 0x008fe4000ff1e0ff */
[----:B------:R-:W-:Y:S02]  /*7500*/  UIADD3 UR44, UPT, UPT, UR5, 0x200, URZ ;  /* 0x00000200052c7890 */ /* 0x000fe4000fffe0ff */
[----:B------:R-:W-:Y:S02]  /*7510*/  UIADD3 UR8, UPT, UPT, UR5, 0x1200, URZ ;  /* 0x0000120005087890 */ /* 0x000fe4000fffe0ff */
[----:B------:R-:W-:Y:S09]  /*7520*/  UIADD3.X UR5, UPT, UPT, URZ, UR7, URZ, UP0, !UPT ;  /* 0x00000007ff057290 */ /* 0x000ff200087fe4ff */
[----:B------:R3:W-:Y:S01]  /*7530*/  UTMASTG.3D [UR44], [UR4] ;  /* 0x0000002c040073b5 */ /* 0x0007e20008010000 */
[----:B------:R3:W-:Y:S02]  /*7540*/  UTMASTG.3D [UR8], [UR4] ;  /* 0x00000008040073b5 */ /* 0x0007e40008010000 */
[----:B---3--:R0:W-:Y:S02]  /*7550*/  UTMACMDFLUSH ;  /* 0x00000000000079b7 */ /* 0x0081e40000000000 */
.L_x_119:
[----:B------:R-:W-:Y:S05]  /*7560*/  BSYNC.RECONVERGENT B0 ;  /* 0x0000000000007941 */ /* 0x000fea0003800200 */
.L_x_118:
[----:B------:R-:W-:Y:S01]  /*7570*/  UIADD3 UR44, UPT, UPT, UR48, 0x1, URZ ;  /* 0x00000001302c7890 */ /* 0x000fe2000fffe0ff */
[----:B------:R-:W-:Y:S03]  /*7580*/  BSSY.RECONVERGENT B0, `(.L_x_120) ;  /* 0x0000005000007945 */ /* 0x000fe60003800200 */
[----:B------:R-:W-:Y:S04]  /*7590*/  UISETP.NE.AND UP0, UPT, UR44, 0x3, UPT ;  /* 0x000000032c00788c */ /* 0x000fe8000bf05270 */
[----:B------:R-:W-:Y:S01]  /*75a0*/  USEL UR47, UR44, URZ, UP0 ;  /* 0x000000ff2c2f7287 */ /* 0x000fe20008000000 */
[----:B------:R-:W-:Y:S11]  /*75b0*/  @P0 BRA `(.L_x_121) ;  /* 0x0000000000040947 */ /* 0x000ff60003800000 */
[----:B------:R-:W-:Y:S04]  /*75c0*/  DEPBAR.LE SB0, 0x1 ;  /* 0x000080400000791a */ /* 0x000fe80000000000 */
.L_x_121:
[----:B------:R-:W-:Y:S05]  /*75d0*/  BSYNC.RECONVERGENT B0 ;  /* 0x0000000000007941 */ /* 0x000fea0003800200 */
.L_x_120:
[----:B------:R-:W-:Y:S01]  /*75e0*/  BAR.SYNC.DEFER_BLOCKING 0x1, 0x80 ;  /* 0x0042000000007b1d */ /* 0x000fe20000010000 */
[----:B------:R-:W-:Y:S01]  /*75f0*/  ISETP.NE.AND P1, PT, R74, RZ, PT ;  /* 0x000000ff4a00720c */ /* 0x000fe20003f25270 */
[----:B------:R-:W-:Y:S01]  /*7600*/  UISETP.NE.AND UP0, UPT, UR51, URZ, UPT ;  /* 0x000000ff3300728c */ /* 0x000fe2000bf05270 */
[----:B------:R-:W-:Y:S11]  /*7610*/  LEA R2, R82, UR49, 0x3 ;  /* 0x0000003152027c11 */ /* 0x000ff6000f8e18ff */
[----:B------:R-:W-:Y:S01]  /*7620*/  @P1 SHF.L.U32 R3, R81, 0x1f, RZ ;  /* 0x0000001f51031819 */ /* 0x000fe200000006ff */
[----:B------:R-:W-:Y:S06]  /*7630*/  BRA.U !UP0, `(.L_x_122) ;  /* 0x0000000108247547 */ /* 0x000fec000b800000 */
[----:B-1----:R-:W-:Y:S01]  /*7640*/  IMAD.U32 R5, RZ, RZ, UR50 ;  /* 0x00000032ff057e24 */ /* 0x002fe2000f8e00ff */
[----:B------:R-:W-:Y:S01]  /*7650*/  MOV R0, UR53 ;  /* 0x0000003500007c02 */ /* 0x000fe20008000f00 */
[----:B------:R-:W-:Y:S03]  /*7660*/  UIADD3 UR4, UPT, UPT, UR50, 0x1, URZ ;  /* 0x0000000132047890 */ /* 0x000fe6000fffe0ff */
[----:B------:R-:W-:Y:S01]  /*7670*/  @P1 LEA R5, R5, UR49, 0x3 ;  /* 0x0000003105051c11 */ /* 0x000fe2000f8e18ff */
[----:B------:R-:W-:Y:S04]  /*7680*/  UISETP.NE.AND UP0, UPT, UR4, 0x3, UPT ;  /* 0x000000030400788c */ /* 0x000fe8000bf05270 */
[----:B------:R-:W-:Y:S01]  /*7690*/  @P1 VIADD R5, R5, 0x98 ;  /* 0x0000009805051836 */ /* 0x000fe20000000000 */
[----:B------:R-:W-:Y:S04]  /*76a0*/  USEL UR50, UR4, URZ, UP0 ;  /* 0x000000ff04327287 */ /* 0x000fe80008000000 */
[----:B------:R-:W-:Y:S04]  /*76b0*/  @P1 PRMT R0, R0, 0x654, R5 ;  /* 0x0000065400001816 */ /* 0x000fe80000000005 */
[----:B------:R3:W-:Y:S04]  /*76c0*/  @P1 SYNCS.ARRIVE.TRANS64.RED.A1T0 RZ, [R0+URZ], RZ ;  /* 0x000000ff00ff19a7 */ /* 0x0007e800081004ff */
.L_x_122:
[----:B------:R-:W4:Y:S01]  /*76d0*/  @P1 SYNCS.PHASECHK.TRANS64.TRYWAIT P0, [R2+URZ+0x80], R3 ;  /* 0x00008003020015a7 */ /* 0x000f2200080011ff */
[----:B------:R-:W-:Y:S01]  /*76e0*/  BSSY B1, `(.L_x_123) ;  /* 0x0000015000017945 */ /* 0x000fe20003800000 */
[----:B----4-:R-:W-:Y:S03]  /*76f0*/  @P1 SEL R79, RZ, 0x1, !P0 ;  /* 0x00000001ff4f1807 */ /* 0x010fe60004000000 */
[----:B------:R-:W-:Y:S05]  /*7700*/  @!P1 BRA `(.L_x_124) ;  /* 0x0000000000489947 */ /* 0x000fea0003800000 */
[----:B------:R-:W-:Y:S01]  /*7710*/  ISETP.NE.AND P1, PT, R83, RZ, PT ;  /* 0x000000ff5300720c */ /* 0x000fe20003f25270 */
[----:B------:R-:W-:Y:S01]  /*7720*/  BSSY B0, `(.L_x_125) ;  /* 0x000000a000007945 */ /* 0x000fe20003800000 */
[----:B------:R-:W-:Y:S11]  /*7730*/  ISETP.NE.AND P0, PT, R79, RZ, PT ;  /* 0x000000ff4f00720c */ /* 0x000ff60003f05270 */
[----:B------:R-:W-:Y:S04]  /*7740*/  @P1 IMAD R82, R82, 0x2000, R71 ;  /* 0x0000200052521824 */ /* 0x000fe800078e0247 */
[----:B-1----:R-:W-:Y:S01]  /*7750*/  @P1 IMAD.IADD R5, R77, 0x1, R82 ;  /* 0x000000014d051824 */ /* 0x002fe200078e0252 */
[----:B------:R-:W-:Y:S03]  /*7760*/  @P1 IADD3 R3, PT, PT, R76, R82, RZ ;  /* 0x000000524c031210 */ /* 0x000fe60007ffe0ff */
[----:B---3--:R-:W-:Y:S01]  /*7770*/  @P1 IMAD.IADD R0, R70, 0x1, R5 ;  /* 0x0000000146001824 */ /* 0x008fe200078e0205 */
[----:B------:R-:W-:Y:S06]  /*7780*/  @P0 BRA `(.L_x_126) ;  /* 0x00000000000c0947 */ /* 0x000fec0003800000 */
[----:B------:R-:W-:Y:S04]  /*7790*/  SHF.L.U32 R81, R81, 0x1f, RZ ;  /* 0x0000001f51517819 */ /* 0x000fe800000006ff */
[----:B------:R-:W1:Y:S02]  /*77a0*/  SYNCS.PHASECHK.TRANS64.TRYWAIT P0, [R2+URZ+0x80], R81 ;  /* 0x00008051020075a7 */ /* 0x000e6400080011ff */
[----:B-1----:R-:W-:Y:S05]  /*77b0*/  @!P0 BRA `(.L_x_127) ;  /* 0x0000001800448947 */ /* 0x002fea0003800000 */
.L_x_126:
[----:B------:R-:W-:Y:S05]  /*77c0*/  BSYNC B0 ;  /* 0x0000000000007941 */ /* 0x000fea0003800000 */
.L_x_125:
[----:B------:R-:W-:Y:S11]  /*77d0*/  ISETP.NE.AND P0, PT, R83, RZ, PT ;  /* 0x000000ff5300720c */ /* 0x000ff60003f05270 */
[----:B------:R-:W-:Y:S02]  /*77e0*/  @!UPT UIADD3 URZ, UPT, UPT, URZ, URZ, URZ ;  /* 0x000000fffffff290 */ /* 0x000fe4000fffe0ff */
[----:B------:R4:W3:Y:S04]  /*77f0*/  @P0 LDS.128 R48, [R82] ;  /* 0x0000000052300984 */ /* 0x0008e80000000c00 */
[----:B------:R4:W1:Y:S04]  /*7800*/  @P0 LDS.128 R40, [R3+0x20] ;  /* 0x0000200003280984 */ /* 0x0008680000000c00 */
[----:B------:R4:W1:Y:S04]  /*7810*/  @P0 LDS.128 R44, [R5+0x10] ;  /* 0x00001000052c0984 */ /* 0x0008680000000c00 */
[----:B------:R4:W1:Y:S02]  /*7820*/  @P0 LDS.128 R36, [R0+0x10] ;  /* 0x0000100000240984 */ /* 0x0008640000000c00 */
.L_x_124:
[----:B------:R-:W-:Y:S05]  /*7830*/  BSYNC B1 ;  /* 0x0000000000017941 */ /* 0x000fea0003800000 */
.L_x_123:
[----:B---34-:R-:W-:Y:S05]  /*7840*/  VIADD R0, R25, 0x10 ;  /* 0x0000001019007836 */ /* 0x018fea0000000000 */
[----:B------:R-:W-:Y:S04]  /*7850*/  SHF.R.U32.HI R0, RZ, 0x15, R0 ;  /* 0x00000015ff007819 */ /* 0x000fe80000011600 */
[----:B------:R-:W-:Y:S11]  /*7860*/  LOP3.LUT P0, RZ, R0, 0x3, R61, 0x48, !PT ;  /* 0x0000000300ff7812 */ /* 0x000ff6000780483d */
[----:B------:R-:W-:Y:S02]  /*7870*/  @!UPT UIADD3 URZ, UPT, UPT, URZ, URZ, URZ ;  /* 0x000000fffffff290 */ /* 0x000fe4000fffe0ff */
[----:B------:R-:W-:Y:S05]  /*7880*/  @!P0 BRA `(.L_x_128) ;  /* 0x0000000000408947 */ /* 0x000fea0003800000 */
[----:B------:R-:W3:Y:S01]  /*7890*/  LDCU.64 UR8, c[0x4][0x70] ;  /* 0x01000e00ff0877ac */ /* 0x000ee20008000a00 */
[----:B------:R-:W-:Y:S01]  /*78a0*/  MOV R3, 0x0 ;  /* 0x0000000000037802 */ /* 0x000fe20000000f00 */
[----:B-1----:R-:W-:Y:S02]  /*78b0*/  HFMA2 R12, -RZ, RZ, 0, 5.9604644775390625e-08 ;  /* 0x00000001ff0c7431 */ /* 0x002fe400000001ff */
[----:B------:R-:W-:Y:S02]  /*78c0*/  IMAD.MOV.U32 R8, RZ, RZ, 0x192 ;  /* 0x00000192ff087424 */ /* 0x000fe400078e00ff */
[----:B------:R-:W-:Y:S01]  /*78d0*/  IMAD.MOV.U32 R13, RZ, RZ, RZ ;  /* 0x000000ffff0d7224 */ /* 0x000fe200078e00ff */
[----:B------:R-:W1:Y:S01]  /*78e0*/  LDCU.64 UR6, c[0x4][0x78] ;  /* 0x01000f00ff0677ac */ /* 0x000e620008000a00 */
[----:B------:R-:W4:Y:S01]  /*78f0*/  LDC.64 R2, c[0x4][R3] ;  /* 0x0100000003027b82 */ /* 0x000f220000000a00 */
[----:B------:R-:W5:Y:S01]  /*7900*/  LDCU.64 UR4, c[0x4][0x10] ;  /* 0x01000200ff0477ac */ /* 0x000f620008000a00 */
[----:B---3--:R-:W-:Y:S01]  /*7910*/  MOV R5, UR9 ;  /* 0x0000000900057c02 */ /* 0x008fe20008000f00 */
[----:B------:R-:W-:Y:S01]  /*7920*/  IMAD.U32 R4, RZ, RZ, UR8 ;  /* 0x00000008ff047e24 */ /* 0x000fe2000f8e00ff */
[----:B-1----:R-:W-:Y:S01]  /*7930*/  MOV R7, UR7 ;  /* 0x0000000700077c02 */ /* 0x002fe20008000f00 */
[----:B------:R-:W-:Y:S01]  /*7940*/  IMAD.U32 R6, RZ, RZ, UR6 ;  /* 0x00000006ff067e24 */ /* 0x000fe2000f8e00ff */
[----:B-----5:R-:W-:Y:S01]  /*7950*/  MOV R11, UR5 ;  /* 0x00000005000b7c02 */ /* 0x020fe20008000f00 */
[----:B------:R-:W-:Y:S02]  /*7960*/  IMAD.U32 R10, RZ, RZ, UR4 ;  /* 0x00000004ff0a7e24 */ /* 0x000fe4000f8e00ff */
[----:B------:R-:W-:Y:S07]  /*7970*/  LEPC R20, `(.L_x_128) ;  /* 0x000000001014794e */ /* 0x000fee0000000000 */
[----:B--2-4-:R-:W-:Y:S05]  /*7980*/  CALL.ABS.NOINC R2 ;  /* 0x0000000002007343 */ /* 0x014fea0003c00000 */
.L_x_128:
[----:B------:R-:W-:Y:S01]  /*7990*/  ISETP.NE.AND P0, PT, R72, RZ, PT ;  /* 0x000000ff4800720c */ /* 0x000fe20003f05270 */
[----:B------:R-:W-:Y:S05]  /*79a0*/  WARPSYNC.ALL ;  /* 0x0000000000007948 */ /* 0x000fea0003800000 */
[----:B------:R-:W-:Y:S01]  /*79b0*/  R2UR UR4, R25 ;  /* 0x00000000190472ca */ /* 0x000fe200000e0000 */
[----:B------:R-:W-:Y:S01]  /*79c0*/  USHF.L.U32 UR6, UR47, 0xd, URZ ;  /* 0x0000000d2f067899 */ /* 0x000fe200080006ff */
[----:B------:R-:W-:Y:S01]  /*79d0*/  LOP3.LUT R0, R48, 0xffffe000, RZ, 0xc0, !PT ;  /* 0xffffe00030007812 */ /* 0x000fe200078ec0ff */
[----:B------:R-:W-:Y:S01]  /*79e0*/  BSSY.RECONVERGENT B0, `(.L_x_129) ;  /* 0x0000064000007945 */ /* 0x000fe20003800200 */
[----:B-1----:R-:W-:Y:S02]  /*79f0*/  LOP3.LUT R2, R49, 0xffffe000, RZ, 0xc0, !PT ;  /* 0xffffe00031027812 */ /* 0x002fe400078ec0ff */
[----:B------:R-:W-:Y:S01]  /*7a00*/  LOP3.LUT R3, R50, 0xffffe000, RZ, 0xc0, !PT ;  /* 0xffffe00032037812 */ /* 0x000fe200078ec0ff */
[----:B--2---:R-:W-:Y:S01]  /*7a10*/  VIADD R78, R71, UR6 ;  /* 0x00000006474e7c36 */ /* 0x004fe20008000000 */
[----:B------:R-:W-:Y:S02]  /*7a20*/  LOP3.LUT R20, R51, 0xffffe000, RZ, 0xc0, !PT ;  /* 0xffffe00033147812 */ /* 0x000fe400078ec0ff */
[----:B------:R-:W-:Y:S01]  /*7a30*/  LOP3.LUT R21, R44, 0xffffe000, RZ, 0xc0, !PT ;  /* 0xffffe0002c157812 */ /* 0x000fe200078ec0ff */
[----:B------:R-:W-:Y:S01]  /*7a40*/  IMAD.IADD R76, R76, 0x1, R78 ;  /* 0x000000014c4c7824 */ /* 0x000fe200078e024e */
[----:B------:R-:W-:Y:S01]  /*7a50*/  LOP3.LUT R26, R45, 0xffffe000, RZ, 0xc0, !PT ;  /* 0xffffe0002d1a7812 */ /* 0x000fe200078ec0ff */
[----:B------:R-:W1:Y:S01]  /*7a60*/  LDTM.x16 R4, tmem[UR4+0x10] ;  /* 0x00001004000479ee */ /* 0x000e620008240000 */
[----:B------:R-:W-:Y:S01]  /*7a70*/  LOP3.LUT R29, R46, 0xffffe000, RZ, 0xc0, !PT ;  /* 0xffffe0002e1d7812 */ /* 0x000fe200078ec0ff */
[----:B------:R-:W-:Y:S01]  /*7a80*/  NOP ;  /* 0x0000000000007918 */ /* 0x000fe20000000000 */
[----:B------:R-:W-:Y:S02]  /*7a90*/  IADD3 R75, PT, PT, R75, 0x100, RZ ;  /* 0x000001004b4b7810 */ /* 0x000fe40007ffe0ff */
[----:B------:R-:W-:Y:S02]  /*7aa0*/  LOP3.LUT R28, R47, 0xffffe000, RZ, 0xc0, !PT ;  /* 0xffffe0002f1c7812 */ /* 0x000fe400078ec0ff */
[----:B------:R-:W-:Y:S02]  /*7ab0*/  IADD3 R77, PT, PT, R77, R78, RZ ;  /* 0x0000004e4d4d7210 */ /* 0x000fe40007ffe0ff */
[----:B------:R-:W-:Y:S02]  /*7ac0*/  LOP3.LUT R78, R75, 0xfefffff8, RZ, 0xc0, !PT ;  /* 0xfefffff84b4e7812 */ /* 0x000fe400078ec0ff */
[----:B------:R-:W-:Y:S01]  /*7ad0*/  LOP3.LUT R31, R40, 0xffffe000, RZ, 0xc0, !PT ;  /* 0xffffe000281f7812 */ /* 0x000fe200078ec0ff */
[----:B------:R-:W-:Y:S01]  /*7ae0*/  IMAD.IADD R75, R70, 0x1, R77 ;  /* 0x00000001464b7824 */ /* 0x000fe200078e024d */
[----:B------:R-:W-:Y:S01]  /*7af0*/  LOP3.LUT R30, R41, 0xffffe000, RZ, 0xc0, !PT ;  /* 0xffffe000291e7812 */ /* 0x000fe200078ec0ff */
[----:B-1----:R1:W-:Y:S01]  /*7b00*/  SYNCS.ARRIVE.TRANS64.RED.A1T0 RZ, [R78+URZ], RZ ;  /* 0x000000ff4eff79a7 */ /* 0x0023e200081004ff */
[----:B------:R-:W-:Y:S02]  /*7b10*/  LOP3.LUT R33, R42, 0xffffe000, RZ, 0xc0, !PT ;  /* 0xffffe0002a217812 */ /* 0x000fe400078ec0ff */
[----:B------:R-:W-:Y:S02]  /*7b20*/  LOP3.LUT R32, R43, 0xffffe000, RZ, 0xc0, !PT ;  /* 0xffffe0002b207812 */ /* 0x000fe400078ec0ff */
[----:B------:R-:W-:Y:S02]  /*7b30*/  LOP3.LUT R35, R36, 0xffffe000, RZ, 0xc0, !PT ;  /* 0xffffe00024237812 */ /* 0x000fe400078ec0ff */
[----:B------:R-:W-:Y:S02]  /*7b40*/  LOP3.LUT R34, R37, 0xffffe000, RZ, 0xc0, !PT ;  /* 0xffffe00025227812 */ /* 0x000fe400078ec0ff */
[----:B------:R-:W-:Y:S01]  /*7b50*/  LOP3.LUT R37, R38, 0xffffe000, RZ, 0xc0, !PT ;  /* 0xffffe00026257812 */ /* 0x000fe200078ec0ff */
[C---:B------:R-:W-:Y:S01]  /*7b60*/  FMUL R4, R24.reuse, R4 ;  /* 0x0000000418047220 */ /* 0x040fe20000400000 */
[C---:B------:R-:W-:Y:S01]  /*7b70*/  FMUL R5, R24.reuse, R5 ;  /* 0x0000000518057220 */ /* 0x040fe20000400000 */
[C---:B------:R-:W-:Y:S01]  /*7b80*/  FMUL R6, R24.reuse, R6 ;  /* 0x0000000618067220 */ /* 0x040fe20000400000 */
[C---:B------:R-:W-:Y:S01]  /*7b90*/  FMUL R7, R24.reuse, R7 ;  /* 0x0000000718077220 */ /* 0x040fe20000400000 */
[C---:B------:R-:W-:Y:S01]  /*7ba0*/  FFMA R4, R27.reuse, R0, R4 ;  /* 0x000000001b047223 */ /* 0x040fe20000000004 */
[C---:B------:R-:W-:Y:S01]  /*7bb0*/  FFMA R5, R27.reuse, R2, R5 ;  /* 0x000000021b057223 */ /* 0x040fe20000000005 */
[C---:B------:R-:W-:Y:S01]  /*7bc0*/  FFMA R6, R27.reuse, R3, R6 ;  /* 0x000000031b067223 */ /* 0x040fe20000000006 */
[C---:B------:R-:W-:Y:S01]  /*7bd0*/  FFMA R7, R27.reuse, R20, R7 ;  /* 0x000000141b077223 */ /* 0x040fe20000000007 */
[C---:B------:R-:W-:Y:S01]  /*7be0*/  FMUL R8, R24.reuse, R8 ;  /* 0x0000000818087220 */ /* 0x040fe20000400000 */
[C---:B------:R-:W-:Y:S01]  /*7bf0*/  FMUL R9, R24.reuse, R9 ;  /* 0x0000000918097220 */ /* 0x040fe20000400000 */
[C---:B------:R-:W-:Y:S01]  /*7c00*/  FMUL R10, R24.reuse, R10 ;  /* 0x0000000a180a7220 */ /* 0x040fe20000400000 */
[C---:B------:R-:W-:Y:S01]  /*7c10*/  FMUL R11, R24.reuse, R11 ;  /* 0x0000000b180b7220 */ /* 0x040fe20000400000 */
[----:B------:R-:W-:Y:S01]  /*7c20*/  F2FP.TF32.F32.PACK_B R4, R4 ;  /* 0x00000004ff04723e */ /* 0x000fe200024050ff */
[C---:B------:R-:W-:Y:S01]  /*7c30*/  FFMA R8, R27.reuse, R21, R8 ;  /* 0x000000151b087223 */ /* 0x040fe20000000008 */
[----:B------:R-:W-:Y:S01]  /*7c40*/  F2FP.TF32.F32.PACK_B R5, R5 ;  /* 0x00000005ff05723e */ /* 0x000fe200024050ff */
[C---:B------:R-:W-:Y:S01]  /*7c50*/  FFMA R9, R27.reuse, R26, R9 ;  /* 0x0000001a1b097223 */ /* 0x040fe20000000009 */
[----:B------:R-:W-:Y:S01]  /*7c60*/  F2FP.TF32.F32.PACK_B R6, R6 ;  /* 0x00000006ff06723e */ /* 0x000fe200024050ff */
[C---:B------:R-:W-:Y:S01]  /*7c70*/  FFMA R10, R27.reuse, R29, R10 ;  /* 0x0000001d1b0a7223 */ /* 0x040fe2000000000a */
[----:B------:R-:W-:Y:S01]  /*7c80*/  F2FP.TF32.F32.PACK_B R7, R7 ;  /* 0x00000007ff07723e */ /* 0x000fe200024050ff */
[C---:B------:R-:W-:Y:S01]  /*7c90*/  FFMA R11, R27.reuse, R28, R11 ;  /* 0x0000001c1b0b7223 */ /* 0x040fe2000000000b */
[C---:B------:R-:W-:Y:S01]  /*7ca0*/  FMUL R12, R24.reuse, R12 ;  /* 0x0000000c180c7220 */ /* 0x040fe20000400000 */
[----:B------:R-:W-:Y:S01]  /*7cb0*/  F2FP.TF32.F32.PACK_B R8, R8 ;  /* 0x00000008ff08723e */ /* 0x000fe200024050ff */
[C---:B------:R-:W-:Y:S01]  /*7cc0*/  FMUL R13, R24.reuse, R13 ;  /* 0x0000000d180d7220 */ /* 0x040fe20000400000 */
[----:B------:R1:W-:Y:S01]  /*7cd0*/  STS.128 [R71+UR6], R4 ;  /* 0x0000000447007988 */ /* 0x0003e20008000c06 */
        /* <DEDUP_REMOVED lines=8> */
[----:B------:R-:W-:Y:S01]  /*7d60*/  FFMA R15, R27, R32, R15 ;  /* 0x000000201b0f7223 */ /* 0x000fe2000000000f */
[C---:B------:R-:W-:Y:S01]  /*7d70*/  FMUL R16, R24.reuse, R16 ;  /* 0x0000001018107220 */ /* 0x040fe20000400000 */
[----:B------:R-:W-:Y:S01]  /*7d80*/  F2FP.TF32.F32.PACK_B R12, R12 ;  /* 0x0000000cff0c723e */ /* 0x000fe200024050ff */
[----:B------:R1:W-:Y:S01]  /*7d90*/  STS.128 [R77+0x10], R8 ;  /* 0x000010084d007388 */ /* 0x0003e20000000c00 */
[C---:B------:R-:W-:Y:S01]  /*7da0*/  FMUL R17, R24.reuse, R17 ;  /* 0x0000001118117220 */ /* 0x040fe20000400000 */
[----:B------:R-:W-:Y:S01]  /*7db0*/  LOP3.LUT R36, R39, 0xffffe000, RZ, 0xc0, !PT ;  /* 0xffffe00027247812 */ /* 0x000fe200078ec0ff */
[C---:B------:R-:W-:Y:S01]  /*7dc0*/  FMUL R18, R24.reuse, R18 ;  /* 0x0000001218127220 */ /* 0x040fe20000400000 */
[----:B------:R-:W-:Y:S01]  /*7dd0*/  FMUL R19, R24, R19 ;  /* 0x0000001318137220 */ /* 0x000fe20000400000 */
[----:B------:R-:W-:Y:S01]  /*7de0*/  F2FP.TF32.F32.PACK_B R13, R13 ;  /* 0x0000000dff0d723e */ /* 0x000fe200024050ff */
[C---:B------:R-:W-:Y:S01]  /*7df0*/  FFMA R16, R27.reuse, R35, R16 ;  /* 0x000000231b107223 */ /* 0x040fe20000000010 */
[----:B------:R-:W-:Y:S01]  /*7e00*/  F2FP.TF32.F32.PACK_B R14, R14 ;  /* 0x0000000eff0e723e */ /* 0x000fe200024050ff */
[C---:B------:R-:W-:Y:S01]  /*7e10*/  FFMA R17, R27.reuse, R34, R17 ;  /* 0x000000221b117223 */ /* 0x040fe20000000011 */
[----:B------:R-:W-:Y:S01]  /*7e20*/  F2FP.TF32.F32.PACK_B R15, R15 ;  /* 0x0000000fff0f723e */ /* 0x000fe200024050ff */
[C---:B------:R-:W-:Y:S01]  /*7e30*/  FFMA R18, R27.reuse, R37, R18 ;  /* 0x000000251b127223 */ /* 0x040fe20000000012 */
[----:B------:R-:W-:Y:S01]  /*7e40*/  FFMA R19, R27, R36, R19 ;  /* 0x000000241b137223 */ /* 0x000fe20000000013 */
[----:B------:R-:W-:Y:S02]  /*7e50*/  F2FP.TF32.F32.PACK_B R16, R16 ;  /* 0x00000010ff10723e */ /* 0x000fe400024050ff */
[----:B------:R1:W-:Y:S01]  /*7e60*/  STS.128 [R76+0x20], R12 ;  /* 0x0000200c4c007388 */ /* 0x0003e20000000c00 */
[----:B------:R-:W-:Y:S02]  /*7e70*/  F2FP.TF32.F32.PACK_B R17, R17 ;  /* 0x00000011ff11723e */ /* 0x000fe400024050ff */
        /* <DEDUP_REMOVED lines=8> */
[----:B--2---:R-:W2:Y:S02]  /*7f00*/  FENCE.VIEW.ASYNC.S ;  /* 0x00000000000073c6 */ /* 0x004ea40000000000 */
[----:B--2---:R-:W-:Y:S06]  /*7f10*/  BAR.SYNC.DEFER_BLOCKING 0x1, 0x80 ;  /* 0x0042000000007b1d */ /* 0x004fec0000010000 */
[----:B------:R-:W-:Y:S05]  /*7f20*/  @P0 BRA `(.L_x_130) ;  /* 0x00000000003c0947 */ /* 0x000fea0003800000 */
[----:B------:R-:W2:Y:S01]  /*7f30*/  LDCU.64 UR10, c[0x0][0x348] ;  /* 0x00006900ff0a77ac */ /* 0x000ea20008000a00 */
[----:B------:R-:W-:Y:S02]  /*7f40*/  UIADD3 UR5, UPT, UPT, UR49, UR6, URZ ;  /* 0x0000000631057290 */ /* 0x000fe4000fffe0ff */
[----:B------:R-:W-:Y:S02]  /*7f50*/  UIADD3 UR13, UPT, UPT, UR45, 0x10, URZ ;  /* 0x000000102d0d7890 */ /* 0x000fe4000fffe0ff */
[----:B------:R-:W-:Y:S02]  /*7f60*/  UIADD3 UR12, UPT, UPT, UR5, 0x200, URZ ;  /* 0x00000200050c7890 */ /* 0x000fe4000fffe0ff */
[----:B------:R-:W-:Y:S01]  /*7f70*/  UIADD3 UR8, UPT, UPT, UR5, 0x1200, URZ ;  /* 0x0000120005087890 */ /* 0x000fe2000fffe0ff */
[----:B------:R-:W-:Y:S01]  /*7f80*/  UMOV UR14, UR46 ;  /* 0x0000002e000e7c82 */ /* 0x000fe20008000000 */
[----:B------:R-:W-:Y:S01]  /*7f90*/  UMOV UR15, UR36 ;  /* 0x00000024000f7c82 */ /* 0x000fe20008000000 */
[----:B------:R-:W-:Y:S02]  /*7fa0*/  UIADD3 UR9, UPT, UPT, UR45, 0x30, URZ ;  /* 0x000000302d097890 */ /* 0x000fe4000fffe0ff */
[----:B--2---:R-:W-:Y:S03]  /*7fb0*/  UIADD3 UR4, UP0, UPT, UR10, 0x680, URZ ;  /* 0x000006800a047890 */ /* 0x004fe6000ff1e0ff */
[----:B------:R-:W-:Y:S01]  /*7fc0*/  UMOV UR10, UR46 ;  /* 0x0000002e000a7c82 */ /* 0x000fe20008000000 */
[----:B------:R-:W-:Y:S03]  /*7fd0*/  UIADD3.X UR5, UPT, UPT, URZ, UR11, URZ, UP0, !UPT ;  /* 0x0000000bff057290 */ /* 0x000fe600087fe4ff */
[----:B------:R-:W-:Y:S06]  /*7fe0*/  UMOV UR11, UR36 ;  /* 0x00000024000b7c82 */ /* 0x000fec0008000000 */
[----:B------:R2:W-:Y:S01]  /*7ff0*/  UTMASTG.3D [UR12], [UR4] ;  /* 0x0000000c040073b5 */ /* 0x0005e20008010000 */
[----:B------:R2:W-:Y:S02]  /*8000*/  UTMASTG.3D [UR8], [UR4] ;  /* 0x00000008040073b5 */ /* 0x0005e40008010000 */
[----:B--2---:R0:W-:Y:S02]  /*8010*/  UTMACMDFLUSH ;  /* 0x00000000000079b7 */ /* 0x0041e40000000000 */
.L_x_130:
[----:B------:R-:W-:Y:S05]  /*8020*/  BSYNC.RECONVERGENT B0 ;  /* 0x0000000000007941 */ /* 0x000fea0003800200 */
.L_x_129:
[----:B------:R-:W-:Y:S01]  /*8030*/  UIADD3 UR4, UPT, UPT, UR47, 0x1, URZ ;  /* 0x000000012f047890 */ /* 0x000fe2000fffe0ff */
[----:B------:R-:W-:Y:S03]  /*8040*/  BSSY.RECONVERGENT B0, `(.L_x_131) ;  /* 0x0000008000007945 */ /* 0x000fe60003800200 */
[----:B------:R-:W-:Y:S04]  /*8050*/  UISETP.NE.AND UP0, UPT, UR4, 0x3, UPT ;  /* 0x000000030400788c */ /* 0x000fe8000bf05270 */
[----:B------:R-:W-:Y:S02]  /*8060*/  UISETP.EQ.XOR UP1, UPT, UR44, 0x3, !UP0 ;  /* 0x000000032c00788c */ /* 0x000fe4000c722a70 */
[----:B------:R-:W-:Y:S02]  /*8070*/  USEL UR48, UR4, URZ, UP0 ;  /* 0x000000ff04307287 */ /* 0x000fe40008000000 */
[----:B------:R-:W-:Y:S04]  /*8080*/  USEL UR5, URZ, 0x1, !UP1 ;  /* 0x00000001ff057887 */ /* 0x000fe8000c800000 */
[----:B------:R-:W-:Y:S01]  /*8090*/  ULOP3.LUT UR52, UR52, UR5, URZ, 0x3c, !UPT ;  /* 0x0000000534347292 */ /* 0x000fe2000f8e3cff */
[----:B------:R-:W-:Y:S11]  /*80a0*/  @P0 BRA `(.L_x_132) ;  /* 0x0000000000040947 */ /* 0x000ff60003800000 */
[----:B------:R-:W-:Y:S04]  /*80b0*/  DEPBAR.LE SB0, 0x1 ;  /* 0x000080400000791a */ /* 0x000fe80000000000 */
.L_x_132:
[----:B------:R-:W-:Y:S05]  /*80c0*/  BSYNC.RECONVERGENT B0 ;  /* 0x0000000000007941 */ /* 0x000fea0003800200 */
.L_x_131:
[----:B------:R-:W-:Y:S01]  /*80d0*/  BAR.SYNC.DEFER_BLOCKING 0x1, 0x80 ;  /* 0x0042000000007b1d */ /* 0x000fe20000010000 */
[----:B------:R-:W-:Y:S01]  /*80e0*/  UISETP.NE.AND UP0, UPT, UR51, -0x2, UPT ;  /* 0xfffffffe3300788c */ /* 0x000fe2000bf05270 */
[----:B------:R-:W-:Y:S08]  /*80f0*/  IADD3 R0, PT, PT, R22, 0x1, RZ ;  /* 0x0000000116007810 */ /* 0x000ff00007ffe0ff */
[----:B------:R-:W-:Y:S05]  /*8100*/  BRA.U !UP0, `(.L_x_133) ;  /* 0x0000000108287547 */ /* 0x000fea000b800000 */
[----:B------:R-:W-:Y:S01]  /*8110*/  ISETP.NE.AND P0, PT, R74, RZ, PT ;  /* 0x000000ff4a00720c */ /* 0x000fe20003f05270 */
[----:B------:R-:W-:Y:S01]  /*8120*/  IMAD.U32 R3, RZ, RZ, UR50 ;  /* 0x00000032ff037e24 */ /* 0x000fe2000f8e00ff */
[----:B------:R-:W-:Y:S01]  /*8130*/  UIADD3 UR4, UPT, UPT, UR50, 0x1, URZ ;  /* 0x0000000132047890 */ /* 0x000fe2000fffe0ff */
[----:B------:R-:W-:Y:S03]  /*8140*/  IMAD.U32 R2, RZ, RZ, UR53 ;  /* 0x00000035ff027e24 */ /* 0x000fe6000f8e00ff */
[----:B------:R-:W-:Y:S04]  /*8150*/  UISETP.NE.AND UP0, UPT, UR4, 0x3, UPT ;  /* 0x000000030400788c */ /* 0x000fe8000bf05270 */
[----:B------:R-:W-:Y:S03]  /*8160*/  USEL UR50, UR4, URZ, UP0 ;  /* 0x000000ff04327287 */ /* 0x000fe60008000000 */
[----:B------:R-:W-:Y:S05]  /*8170*/  @P0 LEA R3, R3, UR49, 0x3 ;  /* 0x0000003103030c11 */ /* 0x000fea000f8e18ff */
[----:B------:R-:W-:Y:S05]  /*8180*/  @P0 VIADD R3, R3, 0x98 ;  /* 0x0000009803030836 */ /* 0x000fea0000000000 */
[----:B------:R-:W-:Y:S04]  /*8190*/  @P0 PRMT R2, R2, 0x654, R3 ;  /* 0x0000065402020816 */ /* 0x000fe80000000003 */
[----:B------:R2:W-:Y:S03]  /*81a0*/  @P0 SYNCS.ARRIVE.TRANS64.RED.A1T0 RZ, [R2+URZ], RZ ;  /* 0x000000ff02ff09a7 */ /* 0x0005e600081004ff */
.L_x_133:
[----:B------:R-:W-:Y:S01]  /*81b0*/  R2UR UR5, R62 ;  /* 0x000000003e0572ca */ /* 0x000fe200000e0000 */
[----:B------:R-:W-:Y:S01]  /*81c0*/  UISETP.NE.AND UP0, UPT, UR63, URZ, UPT ;  /* 0x000000ff3f00728c */ /* 0x000fe2000bf05270 */
[----:B------:R-:W-:Y:S01]  /*81d0*/  R2UR UR4, R63 ;  /* 0x000000003f0472ca */ /* 0x000fe200000e0000 */
[----:B------:R-:W-:Y:S01]  /*81e0*/  UIADD3 UR51, UPT, UPT, UR51, 0x2, URZ ;  /* 0x0000000233337890 */ /* 0x000fe2000fffe0ff */
[----:B------:R-:W-:Y:S01]  /*81f0*/  ISETP.NE.AND P0, PT, R65, 0x2, PT ;  /* 0x000000024100780c */ /* 0x000fe20003f05270 */
[----:B------:R-:W-:Y:S01]  /*8200*/  UMOV UR36, UR62 ;  /* 0x0000003e00247c82 */ /* 0x000fe20008000000 */
[----:B------:R-:W-:Y:S02]  /*8210*/  ISETP.NE.AND P1, PT, R0, 0x4, PT ;  /* 0x000000040000780c */ /* 0x000fe40003f25270 */
[----:B------:R-:W-:Y:S02]  /*8220*/  SEL R3, RZ, 0x1, P0 ;  /* 0x00000001ff037807 */ /* 0x000fe40000000000 */
[----:B--2---:R-:W-:Y:S02]  /*8230*/  SEL R2, RZ, 0x1, P1 ;  /* 0x00000001ff027807 */ /* 0x004fe40000800000 */
[----:B------:R-:W-:Y:S01]  /*8240*/  LOP3.LUT R68, R68, R3, RZ, 0x3c, !PT ;  /* 0x0000000344447212 */ /* 0x000fe200078e3cff */
[----:B------:R-:W-:Y:S01]  /*8250*/  UIADD3 UR21, UPT, UPT, UR37, UR5, URZ ;  /* 0x0000000525157290 */ /* 0x000fe2000fffe0ff */
[----:B------:R-:W-:Y:S01]  /*8260*/  LOP3.LUT R69, R69, R2, RZ, 0x3c, !PT ;  /* 0x0000000245457212 */ /* 0x000fe200078e3cff */
[----:B------:R-:W-:Y:S01]  /*8270*/  UIADD3 UR20, UPT, UPT, UR38, UR4, URZ ;  /* 0x0000000426147290 */ /* 0x000fe2000fffe0ff */
[----:B------:R-:W-:Y:S02]  /*8280*/  SEL R65, R65, RZ, P0 ;  /* 0x000000ff41417207 */ /* 0x000fe40000000000 */
[----:B------:R-:W-:Y:S01]  /*8290*/  SEL R22, R0, RZ, P1 ;  /* 0x000000ff00167207 */ /* 0x000fe20000800000 */
[----:B------:R-:W-:Y:S08]  /*82a0*/  BRA.U UP0, `(.L_x_134) ;  /* 0xffffffd900fc7547 */ /* 0x000ff0000b83ffff */
[----:B------:R-:W2:Y:S01]  /*82b0*/  LDCU.64 UR4, c[0x0][0x888] ;  /* 0x00011100ff0477ac */ /* 0x000ea20008000a00 */
[----:B------:R-:W3:Y:S01]  /*82c0*/  LDCU.64 UR6, c[0x0][0x890] ;  /* 0x00011200ff0677ac */ /* 0x000ee20008000a00 */
[----:B--2---:R-:W-:Y:S02]  /*82d0*/  ISETP.NE.U32.AND P2, PT, RZ, UR4, PT ;  /* 0x00000004ff007c0c */ /* 0x004fe4000bf45070 */
[----:B---3--:R-:W-:Y:S02]  /*82e0*/  ISETP.NE.U32.AND P1, PT, RZ, UR6, PT ;  /* 0x00000006ff007c0c */ /* 0x008fe4000bf25070 */
[----:B------:R-:W-:Y:S02]  /*82f0*/  ISETP.NE.AND.EX P2, PT, RZ, UR5, PT, P2 ;  /* 0x00000005ff007c0c */ /* 0x000fe4000bf45320 */
[----:B------:R-:W-:-:S13]  /*8300*/  ISETP.NE.AND.EX P0, PT, RZ, UR7, PT, P1 ;  /* 0x00000007ff007c0c */ /* 0x000fda000bf05310 */
[----:B------:R-:W-:Y:S05]  /*8310*/  @P2 BRA P0, `(.L_x_135) ;  /* 0x00000000003c2947 */ /* 0x000fea0000000000 */
[----:B------:R-:W-:-:S13]  /*8320*/  ISETP.NE.AND.EX P1, PT, RZ, UR7, PT, P1 ;  /* 0x00000007ff007c0c */ /* 0x000fda000bf25310 */
[----:B------:R-:W-:Y:S05]  /*8330*/  @P1 BRA `(.L_x_136) ;  /* 0x00000000000c1947 */ /* 0x000fea0003800000 */
[----:B------:R-:W-:-:S13]  /*8340*/  FSETP.NEU.AND P0, PT, R27, RZ, PT ;  /* 0x000000ff1b00720b */ /* 0x000fda0003f0d000 */
[----:B------:R-:W-:Y:S05]  /*8350*/  @!P0 EXIT ;  /* 0x000000000000894d */ /* 0x000fea0003800000 */
[----:B------:R-:W-:Y:S05]  /*8360*/  BRA `(.L_x_135) ;  /* 0x0000000000287947 */ /* 0x000fea0003800000 */
.L_x_136:
[----:B------:R-:W-:Y:S01]  /*8370*/  ISETP.NE.AND P0, PT, R64, RZ, PT ;  /* 0x000000ff4000720c */ /* 0x000fe20003f05270 */
[----:B------:R-:W-:-:S12]  /*8380*/  BSSY.RECONVERGENT B0, `(.L_x_135) ;  /* 0x0000008000007945 */ /* 0x000fd80003800200 */
[----:B------:R-:W-:Y:S05]  /*8390*/  @P0 BRA `(.L_x_137) ;  /* 0x0000000000100947 */ /* 0x000fea0003800000 */
[----:B------:R-:W-:-:S04]  /*83a0*/  ISETP.NE.U32.AND P0, PT, RZ, UR4, PT ;  /* 0x00000004ff007c0c */ /* 0x000fc8000bf05070 */
[----:B------:R-:W-:-:S13]  /*83b0*/  ISETP.NE.AND.EX P0, PT, RZ, UR5, PT, P0 ;  /* 0x00000005ff007c0c */ /* 0x000fda000bf05300 */
[----:B------:R-:W-:Y:S05]  /*83c0*/  @!P0 EXIT ;  /* 0x000000000000894d */ /* 0x000fea0003800000 */
[----:B------:R-:W-:Y:S05]  /*83d0*/  BRA `(.L_x_138) ;  /* 0x0000000000087947 */ /* 0x000fea0003800000 */
.L_x_137:
[----:B------:R-:W-:-:S13]  /*83e0*/  FSETP.NEU.AND P0, PT, R27, RZ, PT ;  /* 0x000000ff1b00720b */ /* 0x000fda0003f0d000 */
[----:B------:R-:W-:Y:S05]  /*83f0*/  @!P0 EXIT ;  /* 0x000000000000894d */ /* 0x000fea0003800000 */
.L_x_138:
[----:B------:R-:W-:Y:S05]  /*8400*/  BSYNC.RECONVERGENT B0 ;  /* 0x0000000000007941 */ /* 0x000fea0003800200 */
.L_x_135:
[----:B------:R-:W-:Y:S01]  /*8410*/  ULEA UR6, UR50, UR49, 0x3 ;  /* 0x0000003132067291 */ /* 0x000fe2000f8e18ff */
[----:B------:R-:W-:-:S04]  /*8420*/  DEPBAR.LE SB0, 0x0 ;  /* 0x000080000000791a */ /* 0x000fc80000000000 */
[----:B------:R-:W-:-:S04]  /*8430*/  UIADD3 UR6, UPT, UPT, UR6, 0x98, URZ ;  /* 0x0000009806067890 */ /* 0x000fc8000fffe0ff */
[----:B------:R-:W-:-:S09]  /*8440*/  UPRMT UR6, UR53, 0x654, UR6 ;  /* 0x0000065435067896 */ /* 0x000fd20008000006 */
[----:B------:R-:W-:Y:S01]  /*8450*/  SYNCS.ARRIVE.TRANS64.RED.A1T0 RZ, [UR6], RZ ;  /* 0x000000ffffff79a7 */ /* 0x000fe20008100406 */
[----:B------:R-:W-:Y:S05]  /*8460*/  EXIT ;  /* 0x000000000000794d */ /* 0x000fea0003800000 */
.L_x_24:
[----:B---3--:R3:W4:Y:S02]  /*8470*/  SYNCS.PHASECHK.TRANS64.TRYWAIT P0, [R3+URZ+0x130], R2 ;  /* 0x00013002030075a7 */ /* 0x00872400080011ff */
[----:B----4-:R-:W-:Y:S05]  /*8480*/  @!P0 NANOSLEEP.SYNCS 0x989680 ;  /* 0x009896800000895d */ /* 0x010fea0003900000 */
[----:B------:R-:W4:Y:S02]  /*8490*/  @!P0 SYNCS.PHASECHK.TRANS64 P0, [R3+URZ+0x130], R2 ;  /* 0x00013002030085a7 */ /* 0x000f2400080010ff */
[----:B----4-:R-:W-:Y:S05]  /*84a0*/  @!P0 BRA `(.L_x_24) ;  /* 0xfffffffc00f08947 */ /* 0x010fea000383ffff */
[----:B------:R-:W-:Y:S05]  /*84b0*/  BRA `(.L_x_139) ;  /* 0xffffff94009c7947 */ /* 0x000fea000383ffff */
.L_x_27:
[----:B--2---:R-:W-:-:S07]  /*84c0*/  MOV R0, UR33 ;  /* 0x0000002100007c02 */ /* 0x004fce0008000f00 */
.L_x_140:
[----:B--2---:R2:W3:Y:S02]  /*84d0*/  SYNCS.PHASECHK.TRANS64.TRYWAIT P0, [R0+URZ+0x40], R3 ;  /* 0x00004003000075a7 */ /* 0x0044e400080011ff */
[----:B---3--:R-:W-:Y:S05]  /*84e0*/  @!P0 NANOSLEEP.SYNCS 0x989680 ;  /* 0x009896800000895d */ /* 0x008fea0003900000 */
[----:B------:R-:W3:Y:S02]  /*84f0*/  @!P0 SYNCS.PHASECHK.TRANS64 P0, [R0+URZ+0x40], R3 ;  /* 0x00004003000085a7 */ /* 0x000ee400080010ff */
[----:B---3--:R-:W-:Y:S05]  /*8500*/  @!P0 BRA `(.L_x_140) ;  /* 0xfffffffc00f08947 */ /* 0x008fea000383ffff */
[----:B------:R-:W-:Y:S05]  /*8510*/  BRA `(.L_x_26) ;  /* 0xffffff9400f47947 */ /* 0x000fea000383ffff */
.L_x_34:
[----:B--2---:R-:W-:-:S07]  /*8520*/  MOV R0, UR7 ;  /* 0x0000000700007c02 */ /* 0x004fce0008000f00 */
.L_x_141:
[----:B-1----:R1:W2:Y:S02]  /*8530*/  SYNCS.PHASECHK.TRANS64.TRYWAIT P0, [R0+URZ+0x40], R3 ;  /* 0x00004003000075a7 */ /* 0x0022a400080011ff */
[----:B--2---:R-:W-:Y:S05]  /*8540*/  @!P0 NANOSLEEP.SYNCS 0x989680 ;  /* 0x009896800000895d */ /* 0x004fea0003900000 */
[----:B------:R-:W2:Y:S02]  /*8550*/  @!P0 SYNCS.PHASECHK.TRANS64 P0, [R0+URZ+0x40], R3 ;  /* 0x00004003000085a7 */ /* 0x000ea400080010ff */
[----:B--2---:R-:W-:Y:S05]  /*8560*/  @!P0 BRA `(.L_x_141) ;  /* 0xfffffffc00f08947 */ /* 0x004fea000383ffff */
[----:B------:R-:W-:Y:S05]  /*8570*/  BRA `(.L_x_33) ;  /* 0xffffff9800e87947 */ /* 0x000fea000383ffff */
.L_x_41:
[----:B-1----:R1:W2:Y:S02]  /*8580*/  SYNCS.PHASECHK.TRANS64.TRYWAIT P0, [R3+URZ+0xc0], R0 ;  /* 0x0000c000030075a7 */ /* 0x0022a400080011ff */
[----:B--2---:R-:W-:Y:S05]  /*8590*/  @!P0 NANOSLEEP.SYNCS 0x989680 ;  /* 0x009896800000895d */ /* 0x004fea0003900000 */
[----:B------:R-:W2:Y:S02]  /*85a0*/  @!P0 SYNCS.PHASECHK.TRANS64 P0, [R3+URZ+0xc0], R0 ;  /* 0x0000c000030085a7 */ /* 0x000ea400080010ff */
[----:B--2---:R-:W-:Y:S05]  /*85b0*/  @!P0 BRA `(.L_x_41) ;  /* 0xfffffffc00f08947 */ /* 0x004fea000383ffff */
[----:B------:R-:W-:Y:S05]  /*85c0*/  BRA `(.L_x_142) ;  /* 0xffffff9c00d07947 */ /* 0x000fea000383ffff */
.L_x_45:
[----:B-1----:R-:W-:-:S07]  /*85d0*/  MOV R0, UR4 ;  /* 0x0000000400007c02 */ /* 0x002fce0008000f00 */
.L_x_143:
[----:B-1----:R1:W2:Y:S02]  /*85e0*/  SYNCS.PHASECHK.TRANS64.TRYWAIT P0, [R0+URZ], R3 ;  /* 0x00000003000075a7 */ /* 0x0022a400080011ff */
[----:B--2---:R-:W-:Y:S05]  /*85f0*/  @!P0 NANOSLEEP.SYNCS 0x989680 ;  /* 0x009896800000895d */ /* 0x004fea0003900000 */
[----:B------:R-:W2:Y:S02]  /*8600*/  @!P0 SYNCS.PHASECHK.TRANS64 P0, [R0+URZ], R3 ;  /* 0x00000003000085a7 */ /* 0x000ea400080010ff */
[----:B--2---:R-:W-:Y:S05]  /*8610*/  @!P0 BRA `(.L_x_143) ;  /* 0xfffffffc00f08947 */ /* 0x004fea000383ffff */
[----:B------:R-:W-:Y:S05]  /*8620*/  BRA `(.L_x_144) ;  /* 0xffffffa4007c7947 */ /* 0x000fea000383ffff */
.L_x_46:
[----:B------:R-:W-:-:S07]  /*8630*/  MOV R0, UR5 ;  /* 0x0000000500007c02 */ /* 0x000fce0008000f00 */
.L_x_145:
[----:B-1----:R1:W2:Y:S02]  /*8640*/  SYNCS.PHASECHK.TRANS64.TRYWAIT P0, [R0+URZ], R3 ;  /* 0x00000003000075a7 */ /* 0x0022a400080011ff */
[----:B--2---:R-:W-:Y:S05]  /*8650*/  @!P0 NANOSLEEP.SYNCS 0x989680 ;  /* 0x009896800000895d */ /* 0x004fea0003900000 */
[----:B------:R-:W2:Y:S02]  /*8660*/  @!P0 SYNCS.PHASECHK.TRANS64 P0, [R0+URZ], R3 ;  /* 0x00000003000085a7 */ /* 0x000ea400080010ff */
[----:B--2---:R-:W-:Y:S05]  /*8670*/  @!P0 BRA `(.L_x_145) ;  /* 0xfffffffc00f08947 */ /* 0x004fea000383ffff */
[----:B------:R-:W-:Y:S05]  /*8680*/  BRA `(.L_x_146) ;  /* 0xffffffa400887947 */ /* 0x000fea000383ffff */
.L_x_47:
[----:B------:R-:W-:-:S07]  /*8690*/  MOV R0, UR5 ;  /* 0x0000000500007c02 */ /* 0x000fce0008000f00 */
.L_x_147:
[----:B-1----:R1:W2:Y:S02]  /*86a0*/  SYNCS.PHASECHK.TRANS64.TRYWAIT P0, [R0+URZ], R3 ;  /* 0x00000003000075a7 */ /* 0x0022a400080011ff */
[----:B--2---:R-:W-:Y:S05]  /*86b0*/  @!P0 NANOSLEEP.SYNCS 0x989680 ;  /* 0x009896800000895d */ /* 0x004fea0003900000 */
[----:B------:R-:W2:Y:S02]  /*86c0*/  @!P0 SYNCS.PHASECHK.TRANS64 P0, [R0+URZ], R3 ;  /* 0x00000003000085a7 */ /* 0x000ea400080010ff */
[----:B--2---:R-:W-:Y:S05]  /*86d0*/  @!P0 BRA `(.L_x_147) ;  /* 0xfffffffc00f08947 */ /* 0x004fea000383ffff */
[----:B------:R-:W-:Y:S05]  /*86e0*/  BRA `(.L_x_148) ;  /* 0xffffffa400947947 */ /* 0x000fea000383ffff */
.L_x_48:
[----:B------:R-:W-:-:S07]  /*86f0*/  MOV R0, UR5 ;  /* 0x0000000500007c02 */ /* 0x000fce0008000f00 */
.L_x_149:
[----:B-1----:R1:W2:Y:S02]  /*8700*/  SYNCS.PHASECHK.TRANS64.TRYWAIT P0, [R0+URZ], R3 ;  /* 0x00000003000075a7 */ /* 0x0022a400080011ff */
[----:B--2---:R-:W-:Y:S05]  /*8710*/  @!P0 NANOSLEEP.SYNCS 0x989680 ;  /* 0x009896800000895d */ /* 0x004fea0003900000 */
[----:B------:R-:W2:Y:S02]  /*8720*/  @!P0 SYNCS.PHASECHK.TRANS64 P0, [R0+URZ], R3 ;  /* 0x00000003000085a7 */ /* 0x000ea400080010ff */
[----:B--2---:R-:W-:Y:S05]  /*8730*/  @!P0 BRA `(.L_x_149) ;  /* 0xfffffffc00f08947 */ /* 0x004fea000383ffff */
[----:B------:R-:W-:Y:S05]  /*8740*/  BRA `(.L_x_150) ;  /* 0xffffffa400a07947 */ /* 0x000fea000383ffff */
.L_x_49:
[----:B------:R-:W-:-:S07]  /*8750*/  MOV R0, UR5 ;  /* 0x0000000500007c02 */ /* 0x000fce0008000f00 */
.L_x_151:
[----:B-1----:R1:W2:Y:S02]  /*8760*/  SYNCS.PHASECHK.TRANS64.TRYWAIT P0, [R0+URZ], R3 ;  /* 0x00000003000075a7 */ /* 0x0022a400080011ff */
[----:B--2---:R-:W-:Y:S05]  /*8770*/  @!P0 NANOSLEEP.SYNCS 0x989680 ;  /* 0x009896800000895d */ /* 0x004fea0003900000 */
[----:B------:R-:W2:Y:S02]  /*8780*/  @!P0 SYNCS.PHASECHK.TRANS64 P0, [R0+URZ], R3 ;  /* 0x00000003000085a7 */ /* 0x000ea400080010ff */
[----:B--2---:R-:W-:Y:S05]  /*8790*/  @!P0 BRA `(.L_x_151) ;  /* 0xfffffffc00f08947 */ /* 0x004fea000383ffff */
[----:B------:R-:W-:Y:S05]  /*87a0*/  BRA `(.L_x_152) ;  /* 0xffffffa400ac7947 */ /* 0x000fea000383ffff */
.L_x_50:
[----:B------:R-:W-:-:S07]  /*87b0*/  MOV R0, UR5 ;  /* 0x0000000500007c02 */ /* 0x000fce0008000f00 */
.L_x_153:
[----:B-1----:R1:W2:Y:S02]  /*87c0*/  SYNCS.PHASECHK.TRANS64.TRYWAIT P0, [R0+URZ], R3 ;  /* 0x00000003000075a7 */ /* 0x0022a400080011ff */
[----:B--2---:R-:W-:Y:S05]  /*87d0*/  @!P0 NANOSLEEP.SYNCS 0x989680 ;  /* 0x009896800000895d */ /* 0x004fea0003900000 */
[----:B------:R-:W2:Y:S02]  /*87e0*/  @!P0 SYNCS.PHASECHK.TRANS64 P0, [R0+URZ], R3 ;  /* 0x00000003000085a7 */ /* 0x000ea400080010ff */
[----:B--2---:R-:W-:Y:S05]  /*87f0*/  @!P0 BRA `(.L_x_153) ;  /* 0xfffffffc00f08947 */ /* 0x004fea000383ffff */
[----:B------:R-:W-:Y:S05]  /*8800*/  BRA `(.L_x_154) ;  /* 0xffffffa400b87947 */ /* 0x000fea000383ffff */
.L_x_51:
[----:B------:R-:W-:-:S07]  /*8810*/  MOV R0, UR5 ;  /* 0x0000000500007c02 */ /* 0x000fce0008000f00 */
.L_x_155:
[----:B-1----:R1:W2:Y:S02]  /*8820*/  SYNCS.PHASECHK.TRANS64.TRYWAIT P0, [R0+URZ], R3 ;  /* 0x00000003000075a7 */ /* 0x0022a400080011ff */
[----:B--2---:R-:W-:Y:S05]  /*8830*/  @!P0 NANOSLEEP.SYNCS 0x989680 ;  /* 0x009896800000895d */ /* 0x004fea0003900000 */
[----:B------:R-:W2:Y:S02]  /*8840*/  @!P0 SYNCS.PHASECHK.TRANS64 P0, [R0+URZ], R3 ;  /* 0x00000003000085a7 */ /* 0x000ea400080010ff */
[----:B--2---:R-:W-:Y:S05]  /*8850*/  @!P0 BRA `(.L_x_155) ;  /* 0xfffffffc00f08947 */ /* 0x004fea000383ffff */
[----:B------:R-:W-:Y:S05]  /*8860*/  BRA `(.L_x_156) ;  /* 0xffffffa400c47947 */ /* 0x000fea000383ffff */
.L_x_54:
[----:B--2---:R2:W3:Y:S02]  /*8870*/  SYNCS.PHASECHK.TRANS64.TRYWAIT P0, [R2+URZ+0x120], R5 ;  /* 0x00012005020075a7 */ /* 0x0044e400080011ff */
[----:B---3--:R-:W-:Y:S05]  /*8880*/  @!P0 NANOSLEEP.SYNCS 0x989680 ;  /* 0x009896800000895d */ /* 0x008fea0003900000 */
[----:B------:R-:W3:Y:S02]  /*8890*/  @!P0 SYNCS.PHASECHK.TRANS64 P0, [R2+URZ+0x120], R5 ;  /* 0x00012005020085a7 */ /* 0x000ee400080010ff */
[----:B---3--:R-:W-:Y:S05]  /*88a0*/  @!P0 BRA `(.L_x_54) ;  /* 0xfffffffc00f08947 */ /* 0x008fea000383ffff */
[----:B------:R-:W-:Y:S05]  /*88b0*/  BRA `(.L_x_157) ;  /* 0xffffffa800207947 */ /* 0x000fea000383ffff */
.L_x_55:
[----:B------:R-:W-:-:S07]  /*88c0*/  MOV R2, UR4 ;  /* 0x0000000400027c02 */ /* 0x000fce0008000f00 */
.L_x_158:
[----:B--2---:R2:W3:Y:S02]  /*88d0*/  SYNCS.PHASECHK.TRANS64.TRYWAIT P0, [R2+URZ+0xd0], R5 ;  /* 0x0000d005020075a7 */ /* 0x0044e400080011ff */
[----:B---3--:R-:W-:Y:S05]  /*88e0*/  @!P0 NANOSLEEP.SYNCS 0x989680 ;  /* 0x009896800000895d */ /* 0x008fea0003900000 */
[----:B------:R-:W3:Y:S02]  /*88f0*/  @!P0 SYNCS.PHASECHK.TRANS64 P0, [R2+URZ+0xd0], R5 ;  /* 0x0000d005020085a7 */ /* 0x000ee400080010ff */
[----:B---3--:R-:W-:Y:S05]  /*8900*/  @!P0 BRA `(.L_x_158) ;  /* 0xfffffffc00f08947 */ /* 0x008fea000383ffff */
[----:B------:R-:W-:Y:S05]  /*8910*/  BRA `(.L_x_159) ;  /* 0xffffffa800307947 */ /* 0x000fea000383ffff */
.L_x_56:
[----:B--2---:R2:W3:Y:S02]  /*8920*/  SYNCS.PHASECHK.TRANS64.TRYWAIT P1, [R2+URZ+0xc0], R5 ;  /* 0x0000c005020075a7 */ /* 0x0044e400080211ff */
[----:B---3--:R-:W-:Y:S05]  /*8930*/  @!P1 NANOSLEEP.SYNCS 0x989680 ;  /* 0x009896800000995d */ /* 0x008fea0003900000 */
[----:B------:R-:W3:Y:S02]  /*8940*/  @!P1 SYNCS.PHASECHK.TRANS64 P1, [R2+URZ+0xc0], R5 ;  /* 0x0000c005020095a7 */ /* 0x000ee400080210ff */
[----:B---3--:R-:W-:Y:S05]  /*8950*/  @!P1 BRA `(.L_x_56) ;  /* 0xfffffffc00f09947 */ /* 0x008fea000383ffff */
[----:B------:R-:W-:Y:S05]  /*8960*/  BRA `(.L_x_160) ;  /* 0xffffffa800607947 */ /* 0x000fea000383ffff */
.L_x_59:
[----:B------:R-:W-:-:S07]  /*8970*/  MOV R0, UR4 ;  /* 0x0000000400007c02 */ /* 0x000fce0008000f00 */
.L_x_161:
[----:B--2---:R2:W3:Y:S02]  /*8980*/  SYNCS.PHASECHK.TRANS64.TRYWAIT P0, [R0+URZ+0xd0], R3 ;  /* 0x0000d003000075a7 */ /* 0x0044e400080011ff */
[----:B---3--:R-:W-:Y:S05]  /*8990*/  @!P0 NANOSLEEP.SYNCS 0x989680 ;  /* 0x009896800000895d */ /* 0x008fea0003900000 */
[----:B------:R-:W3:Y:S02]  /*89a0*/  @!P0 SYNCS.PHASECHK.TRANS64 P0, [R0+URZ+0xd0], R3 ;  /* 0x0000d003000085a7 */ /* 0x000ee400080010ff */
[----:B---3--:R-:W-:Y:S05]  /*89b0*/  @!P0 BRA `(.L_x_161) ;  /* 0xfffffffc00f08947 */ /* 0x008fea000383ffff */
[----:B------:R-:W-:Y:S05]  /*89c0*/  BRA `(.L_x_58) ;  /* 0xffffffa800b47947 */ /* 0x000fea000383ffff */
.L_x_68:
[----:B--2---:R-:W-:-:S04]  /*89d0*/  MOV R0, UR5 ;  /* 0x0000000500007c02 */ /* 0x004fc80008000f00 */
[----:B------:R2:W3:Y:S03]  /*89e0*/  SYNCS.PHASECHK.TRANS64.TRYWAIT P0, [R0+URZ+0x8], R7 ;  /* 0x00000807000075a7 */ /* 0x0004e600080011ff */
[----:B---3--:R-:W-:Y:S05]  /*89f0*/  @!P0 NANOSLEEP.SYNCS 0x989680 ;  /* 0x009896800000895d */ /* 0x008fea0003900000 */
[----:B------:R-:W3:Y:S02]  /*8a00*/  @!P0 SYNCS.PHASECHK.TRANS64 P0, [R0+URZ+0x8], R7 ;  /* 0x00000807000085a7 */ /* 0x000ee400080010ff */
[----:B---3--:R-:W-:Y:S05]  /*8a10*/  @!P0 BRA `(.L_x_68) ;  /* 0xfffffffc00ec8947 */ /* 0x008fea000383ffff */
[----:B------:R-:W-:Y:S05]  /*8a20*/  BRA `(.L_x_67) ;  /* 0xffffffac00687947 */ /* 0x000fea000383ffff */
.L_x_70:
[----:B------:R-:W-:Y:S01]  /*8a30*/  BSSY B0, `(.L_x_162) ;  /* 0x0000006000007945 */ /* 0x000fe20003800000 */
[----:B------:R-:W-:-:S07]  /*8a40*/  MOV R15, 0xffffffff ;  /* 0xffffffff000f7802 */ /* 0x000fce0000000f00 */
[----:B-12--5:R-:W-:Y:S05]  /*8a50*/  WARPSYNC.COLLECTIVE R15, `(.L_x_163) ;  /* 0x000000000f0c7348 */ /* 0x026fea0003c00000 */
[----:B------:R-:W-:Y:S02]  /*8a60*/  ELECT P6, UR79, PT ;  /* 0x00000000004f782f */ /* 0x000fe400038c0000 */
[----:B------:R-:W-:Y:S01]  /*8a70*/  MOV R14, UR79 ;  /* 0x0000004f000e7c02 */ /* 0x000fe20008000f00 */
[----:B-12--5:R-:W-:Y:S10]  /*8a80*/  ENDCOLLECTIVE ;  /* 0x000000000000791b */ /* 0x026ff40003800000 */
.L_x_163:
[----:B------:R-:W-:Y:S05]  /*8a90*/  BSYNC B0 ;  /* 0x0000000000007941 */ /* 0x000fea0003800000 */
.L_x_162:
[----:B------:R-:W-:Y:S01]  /*8aa0*/  PLOP3.LUT P0, PT, P6, PT, PT, 0x80, 0x8 ;  /* 0x000000000008781c */ /* 0x000fe2000370f070 */
[----:B------:R-:W-:-:S12]  /*8ab0*/  BRA `(.L_x_164) ;  /* 0xffffffac00947947 */ /* 0x000fd8000383ffff */
.L_x_72:
[----:B--2---:R-:W-:-:S04]  /*8ac0*/  MOV R0, UR5 ;  /* 0x0000000500007c02 */ /* 0x004fc80008000f00 */
[----:B------:R2:W3:Y:S03]  /*8ad0*/  SYNCS.PHASECHK.TRANS64.TRYWAIT P0, [R0+URZ+0x8], R5 ;  /* 0x00000805000075a7 */ /* 0x0004e600080011ff */
[----:B---3--:R-:W-:Y:S05]  /*8ae0*/  @!P0 NANOSLEEP.SYNCS 0x989680 ;  /* 0x009896800000895d */ /* 0x008fea0003900000 */
[----:B------:R-:W3:Y:S02]  /*8af0*/  @!P0 SYNCS.PHASECHK.TRANS64 P0, [R0+URZ+0x8], R5 ;  /* 0x00000805000085a7 */ /* 0x000ee400080010ff */
[----:B---3--:R-:W-:Y:S05]  /*8b00*/  @!P0 BRA `(.L_x_72) ;  /* 0xfffffffc00ec8947 */ /* 0x008fea000383ffff */
[----:B------:R-:W-:Y:S05]  /*8b10*/  BRA `(.L_x_71) ;  /* 0xffffffac00987947 */ /* 0x000fea000383ffff */
.L_x_73:
[----:B-1----:R1:W2:Y:S02]  /*8b20*/  SYNCS.PHASECHK.TRANS64.TRYWAIT P0, [R0+URZ+0xc0], R5 ;  /* 0x0000c005000075a7 */ /* 0x0022a400080011ff */
[----:B--2---:R-:W-:Y:S05]  /*8b30*/  @!P0 NANOSLEEP.SYNCS 0x989680 ;  /* 0x009896800000895d */ /* 0x004fea0003900000 */
[----:B------:R-:W2:Y:S02]  /*8b40*/  @!P0 SYNCS.PHASECHK.TRANS64 P0, [R0+URZ+0xc0], R5 ;  /* 0x0000c005000085a7 */ /* 0x000ea400080010ff */
[----:B--2---:R-:W-:Y:S05]  /*8b50*/  @!P0 BRA `(.L_x_73) ;  /* 0xfffffffc00f08947 */ /* 0x004fea000383ffff */
[----:B------:R-:W-:Y:S05]  /*8b60*/  BRA `(.L_x_165) ;  /* 0xffffffb000a47947 */ /* 0x000fea000383ffff */
.L_x_75:
[----:B------:R-:W-:-:S07]  /*8b70*/  MOV R0, UR46 ;  /* 0x0000002e00007c02 */ /* 0x000fce0008000f00 */
.L_x_166:
[----:B-1----:R1:W2:Y:S02]  /*8b80*/  SYNCS.PHASECHK.TRANS64.TRYWAIT P0, [R0+URZ+0x100], R5 ;  /* 0x00010005000075a7 */ /* 0x0022a400080011ff */
[----:B--2---:R-:W-:Y:S05]  /*8b90*/  @!P0 NANOSLEEP.SYNCS 0x989680 ;  /* 0x009896800000895d */ /* 0x004fea0003900000 */
[----:B------:R-:W2:Y:S02]  /*8ba0*/  @!P0 SYNCS.PHASECHK.TRANS64 P0, [R0+URZ+0x100], R5 ;  /* 0x00010005000085a7 */ /* 0x000ea400080010ff */
[----:B--2---:R-:W-:Y:S05]  /*8bb0*/  @!P0 BRA `(.L_x_166) ;  /* 0xfffffffc00f08947 */ /* 0x004fea000383ffff */
[----:B------:R-:W-:Y:S05]  /*8bc0*/  BRA `(.L_x_167) ;  /* 0xffffffb000f07947 */ /* 0x000fea000383ffff */
.L_x_78:
[----:B------:R-:W-:Y:S07]  /*8bd0*/  MOV R0, UR7 ;  /* 0x0000000700007c02 */ /* 0x000fee0008000f00 */
.L_x_168:
[----:B-1----:R1:W2:Y:S02]  /*8be0*/  SYNCS.PHASECHK.TRANS64.TRYWAIT P0, [R0+URZ], R5 ;  /* 0x00000005000075a7 */ /* 0x0022a400080011ff */
[----:B--2---:R-:W-:Y:S05]  /*8bf0*/  @!P0 NANOSLEEP.SYNCS 0x989680 ;  /* 0x009896800000895d */ /* 0x004fea0003900000 */
[----:B------:R-:W2:Y:S02]  /*8c00*/  @!P0 SYNCS.PHASECHK.TRANS64 P0, [R0+URZ], R5 ;  /* 0x00000005000085a7 */ /* 0x000ea400080010ff */
[----:B--2---:R-:W-:Y:S05]  /*8c10*/  @!P0 BRA `(.L_x_168) ;  /* 0xfffffffc00f08947 */ /* 0x004fea000383ffff */
[----:B------:R-:W-:Y:S05]  /*8c20*/  BRA `(.L_x_77) ;  /* 0xffffffb400047947 */ /* 0x000fea000383ffff */
.L_x_82:
[----:B-1----:R-:W-:-:S07]  /*8c30*/  MOV R0, UR4 ;  /* 0x0000000400007c02 */ /* 0x002fce0008000f00 */
.L_x_169:
[----:B-1----:R1:W2:Y:S02]  /*8c40*/  SYNCS.PHASECHK.TRANS64.TRYWAIT P0, [R0+URZ], R3 ;  /* 0x00000003000075a7 */ /* 0x0022a400080011ff */
[----:B--2---:R-:W-:Y:S05]  /*8c50*/  @!P0 NANOSLEEP.SYNCS 0x989680 ;  /* 0x009896800000895d */ /* 0x004fea0003900000 */
[----:B------:R-:W2:Y:S02]  /*8c60*/  @!P0 SYNCS.PHASECHK.TRANS64 P0, [R0+URZ], R3 ;  /* 0x00000003000085a7 */ /* 0x000ea400080010ff */
[----:B--2---:R-:W-:Y:S05]  /*8c70*/  @!P0 BRA `(.L_x_169) ;  /* 0xfffffffc00f08947 */ /* 0x004fea000383ffff */
[----:B------:R-:W-:Y:S05]  /*8c80*/  BRA `(.L_x_170) ;  /* 0xffffffb800487947 */ /* 0x000fea000383ffff */
.L_x_83:
[----:B------:R-:W-:-:S07]  /*8c90*/  MOV R0, UR5 ;  /* 0x0000000500007c02 */ /* 0x000fce0008000f00 */
.L_x_171:
[----:B-1----:R1:W2:Y:S02]  /*8ca0*/  SYNCS.PHASECHK.TRANS64.TRYWAIT P0, [R0+URZ], R3 ;  /* 0x00000003000075a7 */ /* 0x0022a400080011ff */
[----:B--2---:R-:W-:Y:S05]  /*8cb0*/  @!P0 NANOSLEEP.SYNCS 0x989680 ;  /* 0x009896800000895d */ /* 0x004fea0003900000 */
[----:B------:R-:W2:Y:S02]  /*8cc0*/  @!P0 SYNCS.PHASECHK.TRANS64 P0, [R0+URZ], R3 ;  /* 0x00000003000085a7 */ /* 0x000ea400080010ff */
[----:B--2---:R-:W-:Y:S05]  /*8cd0*/  @!P0 BRA `(.L_x_171) ;  /* 0xfffffffc00f08947 */ /* 0x004fea000383ffff */
[----:B------:R-:W-:Y:S05]  /*8ce0*/  BRA `(.L_x_172) ;  /* 0xffffffb800547947 */ /* 0x000fea000383ffff */
.L_x_84:
[----:B------:R-:W-:-:S07]  /*8cf0*/  MOV R0, UR5 ;  /* 0x0000000500007c02 */ /* 0x000fce0008000f00 */
.L_x_173:
[----:B-1----:R1:W2:Y:S02]  /*8d00*/  SYNCS.PHASECHK.TRANS64.TRYWAIT P0, [R0+URZ], R3 ;  /* 0x00000003000075a7 */ /* 0x0022a400080011ff */
[----:B--2---:R-:W-:Y:S05]  /*8d10*/  @!P0 NANOSLEEP.SYNCS 0x989680 ;  /* 0x009896800000895d */ /* 0x004fea0003900000 */
[----:B------:R-:W2:Y:S02]  /*8d20*/  @!P0 SYNCS.PHASECHK.TRANS64 P0, [R0+URZ], R3 ;  /* 0x00000003000085a7 */ /* 0x000ea400080010ff */
[----:B--2---:R-:W-:Y:S05]  /*8d30*/  @!P0 BRA `(.L_x_173) ;  /* 0xfffffffc00f08947 */ /* 0x004fea000383ffff */
[----:B------:R-:W-:Y:S05]  /*8d40*/  BRA `(.L_x_174) ;  /* 0xffffffb800607947 */ /* 0x000fea000383ffff */
.L_x_87:
[----:B------:R-:W-:-:S07]  /*8d50*/  MOV R0, UR41 ;  /* 0x0000002900007c02 */ /* 0x000fce0008000f00 */
.L_x_175:
[----:B-1----:R1:W2:Y:S02]  /*8d60*/  SYNCS.PHASECHK.TRANS64.TRYWAIT P1, [R0+URZ+0x140], R3 ;  /* 0x00014003000075a7 */ /* 0x0022a400080211ff */
[----:B--2---:R-:W-:Y:S05]  /*8d70*/  @!P1 NANOSLEEP.SYNCS 0x989680 ;  /* 0x009896800000995d */ /* 0x004fea0003900000 */
[----:B------:R-:W2:Y:S02]  /*8d80*/  @!P1 SYNCS.PHASECHK.TRANS64 P1, [R0+URZ+0x140], R3 ;  /* 0x00014003000095a7 */ /* 0x000ea400080210ff */
[----:B--2---:R-:W-:Y:S05]  /*8d90*/  @!P1 BRA `(.L_x_175) ;  /* 0xfffffffc00f09947 */ /* 0x004fea000383ffff */
[----:B------:R-:W-:Y:S05]  /*8da0*/  BRA `(.L_x_176) ;  /* 0xffffffb800ac7947 */ /* 0x000fea000383ffff */
.L_x_92:
[----:B---3--:R3:W4:Y:S02]  /*8db0*/  SYNCS.PHASECHK.TRANS64.TRYWAIT P0, [R12+URZ+0xc0], R9 ;  /* 0x0000c0090c0075a7 */ /* 0x00872400080011ff */
[----:B----4-:R-:W-:Y:S05]  /*8dc0*/  @!P0 NANOSLEEP.SYNCS 0x989680 ;  /* 0x009896800000895d */ /* 0x010fea0003900000 */
[----:B------:R-:W4:Y:S02]  /*8dd0*/  @!P0 SYNCS.PHASECHK.TRANS64 P0, [R12+URZ+0xc0], R9 ;  /* 0x0000c0090c0085a7 */ /* 0x000f2400080010ff */
[----:B----4-:R-:W-:Y:S05]  /*8de0*/  @!P0 BRA `(.L_x_92) ;  /* 0xfffffffc00f08947 */ /* 0x010fea000383ffff */
[----:B------:R-:W-:Y:S05]  /*8df0*/  BRA `(.L_x_177) ;  /* 0xffffffbc00c47947 */ /* 0x000fea000383ffff */
.L_x_95:
[----:B------:R-:W-:Y:S07]  /*8e00*/  MOV R0, UR29 ;  /* 0x0000001d00007c02 */ /* 0x000fee0008000f00 */
.L_x_178:
[----:B-1----:R1:W3:Y:S02]  /*8e10*/  SYNCS.PHASECHK.TRANS64.TRYWAIT P2, [R0+URZ+0xb8], R9 ;  /* 0x0000b809000075a7 */ /* 0x0022e400080411ff */
[----:B---3--:R-:W-:Y:S05]  /*8e20*/  @!P2 NANOSLEEP.SYNCS 0x989680 ;  /* 0x009896800000a95d */ /* 0x008fea0003900000 */
[----:B------:R-:W3:Y:S02]  /*8e30*/  @!P2 SYNCS.PHASECHK.TRANS64 P2, [R0+URZ+0xb8], R9 ;  /* 0x0000b8090000a5a7 */ /* 0x000ee400080410ff */
[----:B---3--:R-:W-:Y:S05]  /*8e40*/  @!P2 BRA `(.L_x_178) ;  /* 0xfffffffc00f0a947 */ /* 0x008fea000383ffff */
[----:B------:R-:W-:Y:S05]  /*8e50*/  BRA `(.L_x_94) ;  /* 0xffffffc400287947 */ /* 0x000fea000383ffff */
.L_x_98:
[----:B---3--:R-:W-:Y:S07]  /*8e60*/  MOV R0, UR4 ;  /* 0x0000000400007c02 */ /* 0x008fee0008000f00 */
.L_x_179:
[----:B-1----:R1:W3:Y:S02]  /*8e70*/  SYNCS.PHASECHK.TRANS64.TRYWAIT P0, [R0+URZ+0x98], R9 ;  /* 0x00009809000075a7 */ /* 0x0022e400080011ff */
[----:B---3--:R-:W-:Y:S05]  /*8e80*/  @!P0 NANOSLEEP.SYNCS 0x989680 ;  /* 0x009896800000895d */ /* 0x008fea0003900000 */
[----:B------:R-:W3:Y:S02]  /*8e90*/  @!P0 SYNCS.PHASECHK.TRANS64 P0, [R0+URZ+0x98], R9 ;  /* 0x00009809000085a7 */ /* 0x000ee400080010ff */
[----:B---3--:R-:W-:Y:S05]  /*8ea0*/  @!P0 BRA `(.L_x_179) ;  /* 0xfffffffc00f08947 */ /* 0x008fea000383ffff */
[----:B------:R-:W-:Y:S05]  /*8eb0*/  BRA `(.L_x_180) ;  /* 0xffffffc400887947 */ /* 0x000fea000383ffff */
.L_x_99:
[----:B------:R-:W-:Y:S07]  /*8ec0*/  MOV R9, UR5 ;  /* 0x0000000500097c02 */ /* 0x000fee0008000f00 */
.L_x_181:
[----:B-1----:R1:W3:Y:S02]  /*8ed0*/  SYNCS.PHASECHK.TRANS64.TRYWAIT P0, [R9+URZ+0x98], R6 ;  /* 0x00009806090075a7 */ /* 0x0022e400080011ff */
[----:B---3--:R-:W-:Y:S05]  /*8ee0*/  @!P0 NANOSLEEP.SYNCS 0x989680 ;  /* 0x009896800000895d */ /* 0x008fea0003900000 */
[----:B------:R-:W3:Y:S02]  /*8ef0*/  @!P0 SYNCS.PHASECHK.TRANS64 P0, [R9+URZ+0x98], R6 ;  /* 0x00009806090085a7 */ /* 0x000ee400080010ff */
[----:B---3--:R-:W-:Y:S05]  /*8f00*/  @!P0 BRA `(.L_x_181) ;  /* 0xfffffffc00f08947 */ /* 0x008fea000383ffff */
[----:B------:R-:W-:Y:S05]  /*8f10*/  BRA `(.L_x_182) ;  /* 0xffffffc800007947 */ /* 0x000fea000383ffff */
.L_x_101:
[----:B------:R-:W-:-:S07]  /*8f20*/  MOV R0, UR4 ;  /* 0x0000000400007c02 */ /* 0x000fce0008000f00 */
.L_x_183:
[----:B-1----:R1:W3:Y:S02]  /*8f30*/  SYNCS.PHASECHK.TRANS64.TRYWAIT P0, [R0+URZ], R3 ;  /* 0x00000003000075a7 */ /* 0x0022e400080011ff */
[----:B---3--:R-:W-:Y:S05]  /*8f40*/  @!P0 NANOSLEEP.SYNCS 0x989680 ;  /* 0x009896800000895d */ /* 0x008fea0003900000 */
[----:B------:R-:W3:Y:S02]  /*8f50*/  @!P0 SYNCS.PHASECHK.TRANS64 P0, [R0+URZ], R3 ;  /* 0x00000003000085a7 */ /* 0x000ee400080010ff */
[----:B---3--:R-:W-:Y:S05]  /*8f60*/  @!P0 BRA `(.L_x_183) ;  /* 0xfffffffc00f08947 */ /* 0x008fea000383ffff */
[----:B------:R-:W-:Y:S05]  /*8f70*/  BRA `(.L_x_184) ;  /* 0xffffffc800b07947 */ /* 0x000fea000383ffff */
.L_x_102:
[----:B------:R-:W-:-:S07]  /*8f80*/  MOV R0, UR5 ;  /* 0x0000000500007c02 */ /* 0x000fce0008000f00 */
.L_x_185:
[----:B-1----:R1:W3:Y:S02]  /*8f90*/  SYNCS.PHASECHK.TRANS64.TRYWAIT P0, [R0+URZ], R3 ;  /* 0x00000003000075a7 */ /* 0x0022e400080011ff */
[----:B---3--:R-:W-:Y:S05]  /*8fa0*/  @!P0 NANOSLEEP.SYNCS 0x989680 ;  /* 0x009896800000895d */ /* 0x008fea0003900000 */
[----:B------:R-:W3:Y:S02]  /*8fb0*/  @!P0 SYNCS.PHASECHK.TRANS64 P0, [R0+URZ], R3 ;  /* 0x00000003000085a7 */ /* 0x000ee400080010ff */
[----:B---3--:R-:W-:Y:S05]  /*8fc0*/  @!P0 BRA `(.L_x_185) ;  /* 0xfffffffc00f08947 */ /* 0x008fea000383ffff */
[----:B------:R-:W-:Y:S05]  /*8fd0*/  BRA `(.L_x_186) ;  /* 0xffffffc800bc7947 */ /* 0x000fea000383ffff */
.L_x_104:
[----:B--2---:R2:W4:Y:S02]  /*8fe0*/  SYNCS.PHASECHK.TRANS64.TRYWAIT P0, [R3+URZ+0xc0], R0 ;  /* 0x0000c000030075a7 */ /* 0x00452400080011ff */
[----:B----4-:R-:W-:Y:S05]  /*8ff0*/  @!P0 NANOSLEEP.SYNCS 0x989680 ;  /* 0x009896800000895d */ /* 0x010fea0003900000 */
[----:B------:R-:W4:Y:S02]  /*9000*/  @!P0 SYNCS.PHASECHK.TRANS64 P0, [R3+URZ+0xc0], R0 ;  /* 0x0000c000030085a7 */ /* 0x000f2400080010ff */
[----:B----4-:R-:W-:Y:S05]  /*9010*/  @!P0 BRA `(.L_x_104) ;  /* 0xfffffffc00f08947 */ /* 0x010fea000383ffff */
[----:B------:R-:W-:Y:S05]  /*9020*/  BRA `(.L_x_187) ;  /* 0xffffffcc00b07947 */ /* 0x000fea000383ffff */
.L_x_114:
[----:B-1----:R1:W2:Y:S02]  /*9030*/  SYNCS.PHASECHK.TRANS64.TRYWAIT P0, [R0+URZ+0x80], R3 ;  /* 0x00008003000075a7 */ /* 0x0022a400080011ff */
[----:B--2---:R-:W-:Y:S05]  /*9040*/  @!P0 NANOSLEEP.SYNCS 0x989680 ;  /* 0x009896800000895d */ /* 0x004fea0003900000 */
[----:B------:R-:W2:Y:S02]  /*9050*/  @!P0 SYNCS.PHASECHK.TRANS64 P0, [R0+URZ+0x80], R3 ;  /* 0x00008003000085a7 */ /* 0x000ea400080010ff */
[----:B--2---:R-:W-:Y:S05]  /*9060*/  @!P0 BRA `(.L_x_114) ;  /* 0xfffffffc00f08947 */ /* 0x004fea000383ffff */
[----:B------:R-:W-:Y:S05]  /*9070*/  BRA `(.L_x_113) ;  /* 0xffffffdc002c7947 */ /* 0x000fea000383ffff */
.L_x_116:
[----:B-1----:R1:W3:Y:S02]  /*9080*/  SYNCS.PHASECHK.TRANS64.TRYWAIT P1, [R75+URZ+0xe0], R2 ;  /* 0x0000e0024b0075a7 */ /* 0x0022e400080211ff */
[----:B---3--:R-:W-:Y:S05]  /*9090*/  @!P1 NANOSLEEP.SYNCS 0x989680 ;  /* 0x009896800000995d */ /* 0x008fea0003900000 */
[----:B------:R-:W3:Y:S02]  /*90a0*/  @!P1 SYNCS.PHASECHK.TRANS64 P1, [R75+URZ+0xe0], R2 ;  /* 0x0000e0024b0095a7 */ /* 0x000ee400080210ff */
[----:B---3--:R-:W-:Y:S05]  /*90b0*/  @!P1 BRA `(.L_x_116) ;  /* 0xfffffffc00f09947 */ /* 0x008fea000383ffff */
[----:B------:R-:W-:Y:S05]  /*90c0*/  BRA `(.L_x_115) ;  /* 0xffffffdc00647947 */ /* 0x000fea000383ffff */
.L_x_127:
[----:B-1----:R1:W3:Y:S02]  /*90d0*/  SYNCS.PHASECHK.TRANS64.TRYWAIT P0, [R2+URZ+0x80], R81 ;  /* 0x00008051020075a7 */ /* 0x0022e400080011ff */
[----:B---3--:R-:W-:Y:S05]  /*90e0*/  @!P0 NANOSLEEP.SYNCS 0x989680 ;  /* 0x009896800000895d */ /* 0x008fea0003900000 */
[----:B------:R-:W3:Y:S02]  /*90f0*/  @!P0 SYNCS.PHASECHK.TRANS64 P0, [R2+URZ+0x80], R81 ;  /* 0x00008051020085a7 */ /* 0x000ee400080010ff */
[----:B---3--:R-:W-:Y:S05]  /*9100*/  @!P0 BRA `(.L_x_127) ;  /* 0xfffffffc00f08947 */ /* 0x008fea000383ffff */
[----:B------:R-:W-:Y:S05]  /*9110*/  BRA `(.L_x_126) ;  /* 0xffffffe400a87947 */ /* 0x000fea000383ffff */
        .weak           $__internal_0_$__cuda_sm10x_tcgen05_guardrail_trap_col_being_dealloced_not_returned_by_alloc
        .type           $__internal_0_$__cuda_sm10x_tcgen05_guardrail_trap_col_being_dealloced_not_returned_by_alloc,@function
        .size           $__internal_0_$__cuda_sm10x_tcgen05_guardrail_trap_col_being_dealloced_not_returned_by_alloc,($__internal_1_$__cuda_sm10x_tcgen05_guardrail_trap_phase_invalid_during_alloc - $__internal_0_$__cuda_sm10x_tcgen05_guardrail_trap_col_being_dealloced_not_returned_by_alloc)
$__internal_0_$__cuda_sm10x_tcgen05_guardrail_trap_col_being_dealloced_not_returned_by_alloc:
[----:B------:R-:W-:Y:S05]  /*9120*/  BPT.TRAP 0x1 ;  /* 0x000000040000795c */ /* 0x000fea0000300000 */
[----:B------:R-:W-:-:S04]  /*9130*/  HFMA2 R3, -RZ, RZ, 0, 0 ;  /* 0x00000000ff037431 */ /* 0x000fc800000001ff */
[----:B------:R-:W-:Y:S05]  /*9140*/  RET.REL.NODEC R2 `(_ZN7cutlass13device_kernelINS_4gemm6kernel13GemmUniversalIN4cute5tupleIJiiiiEEENS1_10collective13CollectiveMmaINS1_35MainloopSm100TmaUmmaWarpSpecializedILi8ELi2ELi4ENS5_IJNS4_1CILi2EEENSA_ILi4EEENSA_ILi1EEEEEEEENS5_IJNSA_ILi128EEENSA_ILi64EEESH_EEENS_10tfloat32_tENS5_IJlSD_lEEESJ_SK_NS4_8TiledMMAINS4_8MMA_AtomIJNS4_23SM100_MMA_TF32_2x1SM_SSISJ_SJ_fLi128ELi64ELNS4_4UMMA5MajorE0ELSP_0ELNSO_7ScaleInE0ELSQ_0EEEEEENS4_6LayoutINS5_IJSD_SD_SD_EEENS5_IJNSA_ILi0EEESV_SV_EEEEENS5_IJNS4_10UnderscoreESY_SY_EEEEENS4_28SM100_TMA_2SM_LOAD_MULTICASTENS4_14ComposedLayoutINS4_7SwizzleILi3ELi4ELi3EEENS4_18smem_ptr_flag_bitsILi32EEENST_INS5_IJNSA_ILi8EEENSA_ILi32EEEEEENS5_IJS18_SD_EEEEEEEvNS4_8identityENS4_18SM100_TMA_2SM_LOADES1C_vS1D_EENS_8epilogue10collective18CollectiveEpilogueINS1G_23Sm100TmaWarpSpecializedILi3ELi2ELi16ELb1ELb0EEEJNS5_IJSH_SH_SH_EEENS5_IJNST_ISH_SD_EENST_INS5_IJNSA_ILi16EEESB_EEENS5_IJSD_S18_EEEEEEEESJ_SK_SJ_SK_NS1G_6fusion15FusionCallbacksIS1K_NS1S_17LinearCombinationISJ_fSJ_fLNS_15FloatRoundStyleE2EEES1L_S1R_JEEENS4_5SM1004TMEM4LOAD26SM100_TMEM_LOAD_32dp32b16xENS4_13SM90_TMA_LOADENS12_INS13_ILi2ELi4ELi3EEES16_NST_INS5_IJS17_S1N_EEENS5_IJS1N_SD_EEEEEEENS4_39AutoVectorizingCopyWithAssumedAlignmentILi128EEENS4_14SM90_TMA_STOREES27_S29_S29_EEEvvEEEEvNT_6ParamsE) ;  /* 0xffffff6c02ac7950 */ /* 0x000fea0003c3ffff */
        .weak           $__internal_1_$__cuda_sm10x_tcgen05_guardrail_trap_phase_invalid_during_alloc
        .type           $__internal_1_$__cuda_sm10x_tcgen05_guardrail_trap_phase_invalid_during_alloc,@function
        .size           $__internal_1_$__cuda_sm10x_tcgen05_guardrail_trap_phase_invalid_during_alloc,($__internal_2_$__cuda_sm10x_tcgen05_guardrail_trap_unallocated_columns_being_dealloced - $__internal_1_$__cuda_sm10x_tcgen05_guardrail_trap_phase_invalid_during_alloc)
$__internal_1_$__cuda_sm10x_tcgen05_guardrail_trap_phase_invalid_during_alloc:
[----:B------:R-:W-:Y:S05]  /*9150*/  BPT.TRAP 0x1 ;  /* 0x000000040000795c */ /* 0x000fea0000300000 */
[----:B------:R-:W-:-:S04]  /*9160*/  MOV R5, 0x0 ;  /* 0x0000000000057802 */ /* 0x000fc80000000f00 */
[----:B------:R-:W-:Y:S05]  /*9170*/  RET.REL.NODEC R4 `(_ZN7cutlass13device_kernelINS_4gemm6kernel13GemmUniversalIN4cute5tupleIJiiiiEEENS1_10collective13CollectiveMmaINS1_35MainloopSm100TmaUmmaWarpSpecializedILi8ELi2ELi4ENS5_IJNS4_1CILi2EEENSA_ILi4EEENSA_ILi1EEEEEEEENS5_IJNSA_ILi128EEENSA_ILi64EEESH_EEENS_10tfloat32_tENS5_IJlSD_lEEESJ_SK_NS4_8TiledMMAINS4_8MMA_AtomIJNS4_23SM100_MMA_TF32_2x1SM_SSISJ_SJ_fLi128ELi64ELNS4_4UMMA5MajorE0ELSP_0ELNSO_7ScaleInE0ELSQ_0EEEEEENS4_6LayoutINS5_IJSD_SD_SD_EEENS5_IJNSA_ILi0EEESV_SV_EEEEENS5_IJNS4_10UnderscoreESY_SY_EEEEENS4_28SM100_TMA_2SM_LOAD_MULTICASTENS4_14ComposedLayoutINS4_7SwizzleILi3ELi4ELi3EEENS4_18smem_ptr_flag_bitsILi32EEENST_INS5_IJNSA_ILi8EEENSA_ILi32EEEEEENS5_IJS18_SD_EEEEEEEvNS4_8identityENS4_18SM100_TMA_2SM_LOADES1C_vS1D_EENS_8epilogue10collective18CollectiveEpilogueINS1G_23Sm100TmaWarpSpecializedILi3ELi2ELi16ELb1ELb0EEEJNS5_IJSH_SH_SH_EEENS5_IJNST_ISH_SD_EENST_INS5_IJNSA_ILi16EEESB_EEENS5_IJSD_S18_EEEEEEEESJ_SK_SJ_SK_NS1G_6fusion15FusionCallbacksIS1K_NS1S_17LinearCombinationISJ_fSJ_fLNS_15FloatRoundStyleE2EEES1L_S1R_JEEENS4_5SM1004TMEM4LOAD26SM100_TMEM_LOAD_32dp32b16xENS4_13SM90_TMA_LOADENS12_INS13_ILi2ELi4ELi3EEES16_NST_INS5_IJS17_S1N_EEENS5_IJS1N_SD_EEEEEEENS4_39AutoVectorizingCopyWithAssumedAlignmentILi128EEENS4_14SM90_TMA_STOREES27_S29_S29_EEEvvEEEEvNT_6ParamsE) ;  /* 0xffffff6c04a07950 */ /* 0x000fea0003c3ffff */
        .weak           $__internal_2_$__cuda_sm10x_tcgen05_guardrail_trap_unallocated_columns_being_dealloced
        .type           $__internal_2_$__cuda_sm10x_tcgen05_guardrail_trap_unallocated_columns_being_dealloced,@function
        .size           $__internal_2_$__cuda_sm10x_tcgen05_guardrail_trap_unallocated_columns_being_dealloced,(.L_x_189 - $__internal_2_$__cuda_sm10x_tcgen05_guardrail_trap_unallocated_columns_being_dealloced)
$__internal_2_$__cuda_sm10x_tcgen05_guardrail_trap_unallocated_columns_being_dealloced:
[----:B------:R-:W-:Y:S05]  /*9180*/  BPT.TRAP 0x1 ;  /* 0x000000040000795c */ /* 0x000fea0000300000 */
[----:B------:R-:W-:-:S04]  /*9190*/  HFMA2 R3, -RZ, RZ, 0, 0 ;  /* 0x00000000ff037431 */ /* 0x000fc800000001ff */
[----:B------:R-:W-:Y:S05]  /*91a0*/  RET.REL.NODEC R2 `(_ZN7cutlass13device_kernelINS_4gemm6kernel13GemmUniversalIN4cute5tupleIJiiiiEEENS1_10collective13CollectiveMmaINS1_35MainloopSm100TmaUmmaWarpSpecializedILi8ELi2ELi4ENS5_IJNS4_1CILi2EEENSA_ILi4EEENSA_ILi1EEEEEEEENS5_IJNSA_ILi128EEENSA_ILi64EEESH_EEENS_10tfloat32_tENS5_IJlSD_lEEESJ_SK_NS4_8TiledMMAINS4_8MMA_AtomIJNS4_23SM100_MMA_TF32_2x1SM_SSISJ_SJ_fLi128ELi64ELNS4_4UMMA5MajorE0ELSP_0ELNSO_7ScaleInE0ELSQ_0EEEEEENS4_6LayoutINS5_IJSD_SD_SD_EEENS5_IJNSA_ILi0EEESV_SV_EEEEENS5_IJNS4_10UnderscoreESY_SY_EEEEENS4_28SM100_TMA_2SM_LOAD_MULTICASTENS4_14ComposedLayoutINS4_7SwizzleILi3ELi4ELi3EEENS4_18smem_ptr_flag_bitsILi32EEENST_INS5_IJNSA_ILi8EEENSA_ILi32EEEEEENS5_IJS18_SD_EEEEEEEvNS4_8identityENS4_18SM100_TMA_2SM_LOADES1C_vS1D_EENS_8epilogue10collective18CollectiveEpilogueINS1G_23Sm100TmaWarpSpecializedILi3ELi2ELi16ELb1ELb0EEEJNS5_IJSH_SH_SH_EEENS5_IJNST_ISH_SD_EENST_INS5_IJNSA_ILi16EEESB_EEENS5_IJSD_S18_EEEEEEEESJ_SK_SJ_SK_NS1G_6fusion15FusionCallbacksIS1K_NS1S_17LinearCombinationISJ_fSJ_fLNS_15FloatRoundStyleE2EEES1L_S1R_JEEENS4_5SM1004TMEM4LOAD26SM100_TMEM_LOAD_32dp32b16xENS4_13SM90_TMA_LOADENS12_INS13_ILi2ELi4ELi3EEES16_NST_INS5_IJS17_S1N_EEENS5_IJS1N_SD_EEEEEEENS4_39AutoVectorizingCopyWithAssumedAlignmentILi128EEENS4_14SM90_TMA_STOREES27_S29_S29_EEEvvEEEEvNT_6ParamsE) ;  /* 0xffffff6c02947950 */ /* 0x000fea0003c3ffff */
.L_x_188:
[----:B------:R-:W-:-:S00]  /*91b0*/  BRA `(.L_x_188) ;  /* 0xfffffffc00fc7947 */ /* 0x000fc0000383ffff */
[----:B------:R-:W-:-:S00]  /*91c0*/  NOP ;  /* 0x0000000000007918 */ /* 0x000fc00000000000 */
        /* <DEDUP_REMOVED lines=11> */
.L_x_189:


//--------------------- .nv.global.init           --------------------------
	.section	.nv.global.init,"aw",@progbits
.nv.global.init:
	.type		$str$27,@object
	.size		$str$27,($str$28 - $str$27)
$str$27:
        /*0000*/ 	.byte	0x28, 0x61, 0x64, 0x64, 0x72, 0x65, 0x73, 0x73, 0x20, 0x26, 0x20, 0x6d, 0x61, 0x73, 0x6b, 0x29
        /*0010*/ 	.byte	0x20, 0x3d, 0x3d, 0x20, 0x30, 0x00
	.type		$str$28,@object
	.size		$str$28,($str$26 - $str$28)
$str$28:
        /*0016*/ 	.byte	0x2f, 0x74, 0x6d, 0x70, 0x2f, 0x63, 0x75, 0x74, 0x6c, 0x61, 0x73, 0x73, 0x5f, 0x73, 0x77, 0x65
        /*0026*/ 	.byte	0x65, 0x70, 0x5f, 0x73, 0x72, 0x63, 0x2f, 0x69, 0x6e, 0x63, 0x6c, 0x75, 0x64, 0x65, 0x2f, 0x63
        /*0036*/ 	.byte	0x75, 0x74, 0x65, 0x2f, 0x70, 0x6f, 0x69, 0x6e, 0x74, 0x65, 0x72, 0x5f, 0x66, 0x6c, 0x61, 0x67
        /*0046*/ 	.byte	0x67, 0x65, 0x64, 0x2e, 0x68, 0x70, 0x70, 0x00
	.type		$str$26,@object
	.size		$str$26,($str$25 - $str$26)
$str$26:
        /*004e*/ 	.byte	0x2f, 0x74, 0x6d, 0x70, 0x2f, 0x63, 0x75, 0x74, 0x6c, 0x61, 0x73, 0x73, 0x5f, 0x73, 0x77, 0x65
        /*005e*/ 	.byte	0x65, 0x70, 0x5f, 0x73, 0x72, 0x63, 0x2f, 0x69, 0x6e, 0x63, 0x6c, 0x75, 0x64, 0x65, 0x2f, 0x63
        /*006e*/ 	.byte	0x75, 0x74, 0x65, 0x2f, 0x61, 0x74, 0x6f, 0x6d, 0x2f, 0x63, 0x6f, 0x70, 0x79, 0x5f, 0x74, 0x72
        /*007e*/ 	.byte	0x61, 0x69, 0x74, 0x73, 0x5f, 0x73, 0x6d, 0x31, 0x30, 0x30, 0x2e, 0x68, 0x70, 0x70, 0x00
	.type		$str$25,@object
	.size		$str$25,(__unnamed_1 - $str$25)
$str$25:
        /*008d*/ 	.byte	0x28, 0x28, 0x75, 0x69, 0x6e, 0x74, 0x33, 0x32, 0x5f, 0x74, 0x28, 0x74, 0x68, 0x72, 0x65, 0x61
        /*009d*/ 	.byte	0x64, 0x49, 0x64, 0x78, 0x2e, 0x78, 0x29, 0x20, 0x2f, 0x20, 0x33, 0x32, 0x29, 0x20, 0x25, 0x20
        /*00ad*/ 	.byte	0x34, 0x29, 0x20, 0x3d, 0x3d, 0x20, 0x28, 0x28, 0x28, 0x74, 0x6d, 0x65, 0x6d, 0x5f, 0x61, 0x64
        /*00bd*/ 	.byte	0x64, 0x72, 0x20, 0x3e, 0x3e, 0x20, 0x31, 0x36, 0x29, 0x20, 0x2f, 0x20, 0x33, 0x32, 0x29, 0x20
        /*00cd*/ 	.byte	0x25, 0x20, 0x34, 0x29, 0x00
	.type		__unnamed_1,@object
	.size		__unnamed_1,(__unnamed_2 - __unnamed_1)
__unnamed_1:
        /*00d2*/ 	.byte	0x61, 0x75, 0x74, 0x6f, 0x20, 0x63, 0x75, 0x74, 0x65, 0x3a, 0x3a, 0x61, 0x73, 0x5f, 0x70, 0x6f
        /* <DEDUP_REMOVED lines=24> */
        /*0262*/ 	.byte	0x43, 0x3c, 0x32, 0x30, 0x34, 0x38, 0x3e, 0x3e, 0x3e, 0x3e, 0x5d, 0x00
	.type		__unnamed_2,@object
	.size		__unnamed_2,(.L_2 - __unnamed_2)
__unnamed_2:
        /* <DEDUP_REMOVED lines=42> */
        /*050e*/ 	.byte	0x3e, 0x5d, 0x00
.L_2:


//--------------------- .nv.shared._ZN7cutlass13device_kernelINS_4gemm6kernel13GemmUniversalIN4cute5tupleIJiiiiEEENS1_10collective13CollectiveMmaINS1_35MainloopSm100TmaUmmaWarpSpecializedILi8ELi2ELi4ENS5_IJNS4_1CILi2EEENSA_ILi4EEENSA_ILi1EEEEEEEENS5_IJNSA_ILi128EEENSA_ILi64EEESH_EEENS_10tfloat32_tENS5_IJlSD_lEEESJ_SK_NS4_8TiledMMAINS4_8MMA_AtomIJNS4_23SM100_MMA_TF32_2x1SM_SSISJ_SJ_fLi128ELi64ELNS4_4UMMA5MajorE0ELSP_0ELNSO_7ScaleInE0ELSQ_0EEEEEENS4_6LayoutINS5_IJSD_SD_SD_EEENS5_IJNSA_ILi0EEESV_SV_EEEEENS5_IJNS4_10UnderscoreESY_SY_EEEEENS4_28SM100_TMA_2SM_LOAD_MULTICASTENS4_14ComposedLayoutINS4_7SwizzleILi3ELi4ELi3EEENS4_18smem_ptr_flag_bitsILi32EEENST_INS5_IJNSA_ILi8EEENSA_ILi32EEEEEENS5_IJS18_SD_EEEEEEEvNS4_8identityENS4_18SM100_TMA_2SM_LOADES1C_vS1D_EENS_8epilogue10collective18CollectiveEpilogueINS1G_23Sm100TmaWarpSpecializedILi3ELi2ELi16ELb1ELb0EEEJNS5_IJSH_SH_SH_EEENS5_IJNST_ISH_SD_EENST_INS5_IJNSA_ILi16EEESB_EEENS5_IJSD_S18_EEEEEEEESJ_SK_SJ_SK_NS1G_6fusion15FusionCallbacksIS1K_NS1S_17LinearCombinationISJ_fSJ_fLNS_15FloatRoundStyleE2EEES1L_S1R_JEEENS4_5SM1004TMEM4LOAD26SM100_TMEM_LOAD_32dp32b16xENS4_13SM90_TMA_LOADENS12_INS13_ILi2ELi4ELi3EEES16_NST_INS5_IJS17_S1N_EEENS5_IJS1N_SD_EEEEEEENS4_39AutoVectorizingCopyWithAssumedAlignmentILi128EEENS4_14SM90_TMA_STOREES27_S29_S29_EEEvvEEEEvNT_6ParamsE --------------------------
	.section	.nv.shared._ZN7cutlass13device_kernelINS_4gemm6kernel13GemmUniversalIN4cute5tupleIJiiiiEEENS1_10collective13CollectiveMmaINS1_35MainloopSm100TmaUmmaWarpSpecializedILi8ELi2ELi4ENS5_IJNS4_1CILi2EEENSA_ILi4EEENSA_ILi1EEEEEEEENS5_IJNSA_ILi128EEENSA_ILi64EEESH_EEENS_10tfloat32_tENS5_IJlSD_lEEESJ_SK_NS4_8TiledMMAINS4_8MMA_AtomIJNS4_23SM100_MMA_TF32_2x1SM_SSISJ_SJ_fLi128ELi64ELNS4_4UMMA5MajorE0ELSP_0ELNSO_7ScaleInE0ELSQ_0EEEEEENS4_6LayoutINS5_IJSD_SD_SD_EEENS5_IJNSA_ILi0EEESV_SV_EEEEENS5_IJNS4_10UnderscoreESY_SY_EEEEENS4_28SM100_TMA_2SM_LOAD_MULTICASTENS4_14ComposedLayoutINS4_7SwizzleILi3ELi4ELi3EEENS4_18smem_ptr_flag_bitsILi32EEENST_INS5_IJNSA_ILi8EEENSA_ILi32EEEEEENS5_IJS18_SD_EEEEEEEvNS4_8identityENS4_18SM100_TMA_2SM_LOADES1C_vS1D_EENS_8epilogue10collective18CollectiveEpilogueINS1G_23Sm100TmaWarpSpecializedILi3ELi2ELi16ELb1ELb0EEEJNS5_IJSH_SH_SH_EEENS5_IJNST_ISH_SD_EENST_INS5_IJNSA_ILi16EEESB_EEENS5_IJSD_S18_EEEEEEEESJ_SK_SJ_SK_NS1G_6fusion15FusionCallbacksIS1K_NS1S_17LinearCombinationISJ_fSJ_fLNS_15FloatRoundStyleE2EEES1L_S1R_JEEENS4_5SM1004TMEM4LOAD26SM100_TMEM_LOAD_32dp32b16xENS4_13SM90_TMA_LOADENS12_INS13_ILi2ELi4ELi3EEES16_NST_INS5_IJS17_S1N_EEENS5_IJS1N_SD_EEEEEEENS4_39AutoVectorizingCopyWithAssumedAlignmentILi128EEENS4_14SM90_TMA_STOREES27_S29_S29_EEEvvEEEEvNT_6ParamsE,"aw",@nobits
	.sectionflags	@""
	.align	16
	.zero		1024


//--------------------- .nv.shared.reserved.0     --------------------------
	.section	.nv.shared.reserved.0,"aw",@nobits
	.weak		__nv_reservedSMEM_offset_0_alias
	.size		__nv_reservedSMEM_offset_0_alias, 0, 64
	.other		__nv_reservedSMEM_offset_0_alias,@"STO_CUDA_RESERVED_SHARED STV_DEFAULT"
__nv_reservedSMEM_offset_0_alias:
	.zero		0
.nv.shared.reserved.0:
	.zero		64
	.weak		__nv_reservedSMEM_tcgen05_partition
	.type		__nv_reservedSMEM_tcgen05_partition,@object
	.size		__nv_reservedSMEM_tcgen05_partition,(.L_0 - __nv_reservedSMEM_tcgen05_partition)
__nv_reservedSMEM_tcgen05_partition:
	.zero		32
.L_0:


//--------------------- .nv.global                --------------------------
	.section	.nv.global,"aw",@nobits
.nv.global:
	.type		_ZN40_INTERNAL_14bc4bb7_4_k_cu_75f5178f_234334cute1_E,@object
	.size		_ZN40_INTERNAL_14bc4bb7_4_k_cu_75f5178f_234334cute1_E,(_ZN40_INTERNAL_14bc4bb7_4_k_cu_75f5178f_234334cuda3std3__45__cpo6cbeginE - _ZN40_INTERNAL_14bc4bb7_4_k_cu_75f5178f_234334cute1_E)
_ZN40_INTERNAL_14bc4bb7_4_k_cu_75f5178f_234334cute1_E:
	.zero		1
	.type		_ZN40_INTERNAL_14bc4bb7_4_k_cu_75f5178f_234334cuda3std3__45__cpo6cbeginE,@object
	.size		_ZN40_INTERNAL_14bc4bb7_4_k_cu_75f5178f_234334cuda3std3__45__cpo6cbeginE,(_ZN40_INTERNAL_14bc4bb7_4_k_cu_75f5178f_234334cuda3std3__48in_placeE - _ZN40_INTERNAL_14bc4bb7_4_k_cu_75f5178f_234334cuda3std3__45__cpo6cbeginE)
_ZN40_INTERNAL_14bc4bb7_4_k_cu_75f5178f_234334cuda3std3__45__cpo6cbeginE:
	.zero		1
	.type		_ZN40_INTERNAL_14bc4bb7_4_k_cu_75f5178f_234334cuda3std3__48in_placeE,@object
	.size		_ZN40_INTERNAL_14bc4bb7_4_k_cu_75f5178f_234334cuda3std3__48in_placeE,(_ZN40_INTERNAL_14bc4bb7_4_k_cu_75f5178f_234334cuda3std6ranges3__45__cpo9iter_moveE - _ZN40_INTERNAL_14bc4bb7_4_k_cu_75f5178f_234334cuda3std3__48in_placeE)
_ZN40_INTERNAL_14bc4bb7_4_k_cu_75f5178f_234334cuda3std3__48in_placeE:
	.zero		1
	.type		_ZN40_INTERNAL_14bc4bb7_4_k_cu_75f5178f_234334cuda3std6ranges3__45__cpo9iter_moveE,@object
	.size		_ZN40_INTERNAL_14bc4bb7_4_k_cu_75f5178f_234334cuda3std6ranges3__45__cpo9iter_moveE,(_ZN40_INTERNAL_14bc4bb7_4_k_cu_75f5178f_234334cuda3std3__45__cpo5beginE - _ZN40_INTERNAL_14bc4bb7_4_k_cu_75f5178f_234334cuda3std6ranges3__45__cpo9iter_moveE)
_ZN40_INTERNAL_14bc4bb7_4_k_cu_75f5178f_234334cuda3std6ranges3__45__cpo9iter_moveE:
	.zero		1
	.type		_ZN40_INTERNAL_14bc4bb7_4_k_cu_75f5178f_234334cuda3std3__45__cpo5beginE,@object
	.size		_ZN40_INTERNAL_14bc4bb7_4_k_cu_75f5178f_234334cuda3std3__45__cpo5beginE,(_ZN40_INTERNAL_14bc4bb7_4_k_cu_75f5178f_234334cuda3std3__442_GLOBAL__N__14bc4bb7_4_k_cu_75f5178f_234336ignoreE - _ZN40_INTERNAL_14bc4bb7_4_k_cu_75f5178f_234334cuda3std3__45__cpo5beginE)
_ZN40_INTERNAL_14bc4bb7_4_k_cu_75f5178f_234334cuda3std3__45__cpo5beginE:
	.zero		1
	.type		_ZN40_INTERNAL_14bc4bb7_4_k_cu_75f5178f_234334cuda3std3__442_GLOBAL__N__14bc4bb7_4_k_cu_75f5178f_234336ignoreE,@object
	.size		_ZN40_INTERNAL_14bc4bb7_4_k_cu_75f5178f_234334cuda3std3__442_GLOBAL__N__14bc4bb7_4_k_cu_75f5178f_234336ignoreE,(_ZN40_INTERNAL_14bc4bb7_4_k_cu_75f5178f_234334cute7productE - _ZN40_INTERNAL_14bc4bb7_4_k_cu_75f5178f_234334cuda3std3__442_GLOBAL__N__14bc4bb7_4_k_cu_75f5178f_234336ignoreE)
_ZN40_INTERNAL_14bc4bb7_4_k_cu_75f5178f_234334cuda3std3__442_GLOBAL__N__14bc4bb7_4_k_cu_75f5178f_234336ignoreE:
	.zero		1
	.type		_ZN40_INTERNAL_14bc4bb7_4_k_cu_75f5178f_234334cute7productE,@object
	.size		_ZN40_INTERNAL_14bc4bb7_4_k_cu_75f5178f_234334cute7productE,(_ZN40_INTERNAL_14bc4bb7_4_k_cu_75f5178f_234334cuda3std3__45__cpo3endE - _ZN40_INTERNAL_14bc4bb7_4_k_cu_75f5178f_234334cute7productE)
_ZN40_INTERNAL_14bc4bb7_4_k_cu_75f5178f_234334cute7productE:
	.zero		1
	.type		_ZN40_INTERNAL_14bc4bb7_4_k_cu_75f5178f_234334cuda3std3__45__cpo3endE,@object
	.size		_ZN40_INTERNAL_14bc4bb7_4_k_cu_75f5178f_234334cuda3std3__45__cpo3endE,(_ZN40_INTERNAL_14bc4bb7_4_k_cu_75f5178f_234334cuda3std3__419piecewise_constructE - _ZN40_INTERNAL_14bc4bb7_4_k_cu_75f5178f_234334cuda3std3__45__cpo3endE)
_ZN40_INTERNAL_14bc4bb7_4_k_cu_75f5178f_234334cuda3std3__45__cpo3endE:
	.zero		1
	.type		_ZN40_INTERNAL_14bc4bb7_4_k_cu_75f5178f_234334cuda3std3__419piecewise_constructE,@object
	.size		_ZN40_INTERNAL_14bc4bb7_4_k_cu_75f5178f_234334cuda3std3__419piecewise_constructE,(_ZN40_INTERNAL_14bc4bb7_4_k_cu_75f5178f_234334cuda3std3__45__cpo4cendE - _ZN40_INTERNAL_14bc4bb7_4_k_cu_75f5178f_234334cuda3std3__419piecewise_constructE)
_ZN40_INTERNAL_14bc4bb7_4_k_cu_75f5178f_234334cuda3std3__419piecewise_constructE:
	.zero		1
	.type		_ZN40_INTERNAL_14bc4bb7_4_k_cu_75f5178f_234334cuda3std3__45__cpo4cendE,@object
	.size		_ZN40_INTERNAL_14bc4bb7_4_k_cu_75f5178f_234334cuda3std3__45__cpo4cendE,(_ZN40_INTERNAL_14bc4bb7_4_k_cu_75f5178f_234334cuda3std6ranges3__45__cpo4swapE - _ZN40_INTERNAL_14bc4bb7_4_k_cu_75f5178f_234334cuda3std3__45__cpo4cendE)
_ZN40_INTERNAL_14bc4bb7_4_k_cu_75f5178f_234334cuda3std3__45__cpo4cendE:
	.zero		1
	.type		_ZN40_INTERNAL_14bc4bb7_4_k_cu_75f5178f_234334cuda3std6ranges3__45__cpo4swapE,@object
	.size		_ZN40_INTERNAL_14bc4bb7_4_k_cu_75f5178f_234334cuda3std6ranges3__45__cpo4swapE,(.L_10 - _ZN40_INTERNAL_14bc4bb7_4_k_cu_75f5178f_234334cuda3std6ranges3__45__cpo4swapE)
_ZN40_INTERNAL_14bc4bb7_4_k_cu_75f5178f_234334cuda3std6ranges3__45__cpo4swapE:
	.zero		1
.L_10:


//--------------------- .nv.constant0._ZN7cutlass13device_kernelINS_4gemm6kernel13GemmUniversalIN4cute5tupleIJiiiiEEENS1_10collective13CollectiveMmaINS1_35MainloopSm100TmaUmmaWarpSpecializedILi8ELi2ELi4ENS5_IJNS4_1CILi2EEENSA_ILi4EEENSA_ILi1EEEEEEEENS5_IJNSA_ILi128EEENSA_ILi64EEESH_EEENS_10tfloat32_tENS5_IJlSD_lEEESJ_SK_NS4_8TiledMMAINS4_8MMA_AtomIJNS4_23SM100_MMA_TF32_2x1SM_SSISJ_SJ_fLi128ELi64ELNS4_4UMMA5MajorE0ELSP_0ELNSO_7ScaleInE0ELSQ_0EEEEEENS4_6LayoutINS5_IJSD_SD_SD_EEENS5_IJNSA_ILi0EEESV_SV_EEEEENS5_IJNS4_10UnderscoreESY_SY_EEEEENS4_28SM100_TMA_2SM_LOAD_MULTICASTENS4_14ComposedLayoutINS4_7SwizzleILi3ELi4ELi3EEENS4_18smem_ptr_flag_bitsILi32EEENST_INS5_IJNSA_ILi8EEENSA_ILi32EEEEEENS5_IJS18_SD_EEEEEEEvNS4_8identityENS4_18SM100_TMA_2SM_LOADES1C_vS1D_EENS_8epilogue10collective18CollectiveEpilogueINS1G_23Sm100TmaWarpSpecializedILi3ELi2ELi16ELb1ELb0EEEJNS5_IJSH_SH_SH_EEENS5_IJNST_ISH_SD_EENST_INS5_IJNSA_ILi16EEESB_EEENS5_IJSD_S18_EEEEEEEESJ_SK_SJ_SK_NS1G_6fusion15FusionCallbacksIS1K_NS1S_17LinearCombinationISJ_fSJ_fLNS_15FloatRoundStyleE2EEES1L_S1R_JEEENS4_5SM1004TMEM4LOAD26SM100_TMEM_LOAD_32dp32b16xENS4_13SM90_TMA_LOADENS12_INS13_ILi2ELi4ELi3EEES16_NST_INS5_IJS17_S1N_EEENS5_IJS1N_SD_EEEEEEENS4_39AutoVectorizingCopyWithAssumedAlignmentILi128EEENS4_14SM90_TMA_STOREES27_S29_S29_EEEvvEEEEvNT_6ParamsE --------------------------
	.section	.nv.constant0._ZN7cutlass13device_kernelINS_4gemm6kernel13GemmUniversalIN4cute5tupleIJiiiiEEENS1_10collective13CollectiveMmaINS1_35MainloopSm100TmaUmmaWarpSpecializedILi8ELi2ELi4ENS5_IJNS4_1CILi2EEENSA_ILi4EEENSA_ILi1EEEEEEEENS5_IJNSA_ILi128EEENSA_ILi64EEESH_EEENS_10tfloat32_tENS5_IJlSD_lEEESJ_SK_NS4_8TiledMMAINS4_8MMA_AtomIJNS4_23SM100_MMA_TF32_2x1SM_SSISJ_SJ_fLi128ELi64ELNS4_4UMMA5MajorE0ELSP_0ELNSO_7ScaleInE0ELSQ_0EEEEEENS4_6LayoutINS5_IJSD_SD_SD_EEENS5_IJNSA_ILi0EEESV_SV_EEEEENS5_IJNS4_10UnderscoreESY_SY_EEEEENS4_28SM100_TMA_2SM_LOAD_MULTICASTENS4_14ComposedLayoutINS4_7SwizzleILi3ELi4ELi3EEENS4_18smem_ptr_flag_bitsILi32EEENST_INS5_IJNSA_ILi8EEENSA_ILi32EEEEEENS5_IJS18_SD_EEEEEEEvNS4_8identityENS4_18SM100_TMA_2SM_LOADES1C_vS1D_EENS_8epilogue10collective18CollectiveEpilogueINS1G_23Sm100TmaWarpSpecializedILi3ELi2ELi16ELb1ELb0EEEJNS5_IJSH_SH_SH_EEENS5_IJNST_ISH_SD_EENST_INS5_IJNSA_ILi16EEESB_EEENS5_IJSD_S18_EEEEEEEESJ_SK_SJ_SK_NS1G_6fusion15FusionCallbacksIS1K_NS1S_17LinearCombinationISJ_fSJ_fLNS_15FloatRoundStyleE2EEES1L_S1R_JEEENS4_5SM1004TMEM4LOAD26SM100_TMEM_LOAD_32dp32b16xENS4_13SM90_TMA_LOADENS12_INS13_ILi2ELi4ELi3EEES16_NST_INS5_IJS17_S1N_EEENS5_IJS1N_SD_EEEEEEENS4_39AutoVectorizingCopyWithAssumedAlignmentILi128EEENS4_14SM90_TMA_STOREES27_S29_S29_EEEvvEEEEvNT_6ParamsE,"a",@progbits
	.sectionflags	@""
	.align	4
.nv.constant0._ZN7cutlass13device_kernelINS_4gemm6kernel13GemmUniversalIN4cute5tupleIJiiiiEEENS1_10collective13CollectiveMmaINS1_35MainloopSm100TmaUmmaWarpSpecializedILi8ELi2ELi4ENS5_IJNS4_1CILi2EEENSA_ILi4EEENSA_ILi1EEEEEEEENS5_IJNSA_ILi128EEENSA_ILi64EEESH_EEENS_10tfloat32_tENS5_IJlSD_lEEESJ_SK_NS4_8TiledMMAINS4_8MMA_AtomIJNS4_23SM100_MMA_TF32_2x1SM_SSISJ_SJ_fLi128ELi64ELNS4_4UMMA5MajorE0ELSP_0ELNSO_7ScaleInE0ELSQ_0EEEEEENS4_6LayoutINS5_IJSD_SD_SD_EEENS5_IJNSA_ILi0EEESV_SV_EEEEENS5_IJNS4_10UnderscoreESY_SY_EEEEENS4_28SM100_TMA_2SM_LOAD_MULTICASTENS4_14ComposedLayoutINS4_7SwizzleILi3ELi4ELi3EEENS4_18smem_ptr_flag_bitsILi32EEENST_INS5_IJNSA_ILi8EEENSA_ILi32EEEEEENS5_IJS18_SD_EEEEEEEvNS4_8identityENS4_18SM100_TMA_2SM_LOADES1C_vS1D_EENS_8epilogue10collective18CollectiveEpilogueINS1G_23Sm100TmaWarpSpecializedILi3ELi2ELi16ELb1ELb0EEEJNS5_IJSH_SH_SH_EEENS5_IJNST_ISH_SD_EENST_INS5_IJNSA_ILi16EEESB_EEENS5_IJSD_S18_EEEEEEEESJ_SK_SJ_SK_NS1G_6fusion15FusionCallbacksIS1K_NS1S_17LinearCombinationISJ_fSJ_fLNS_15FloatRoundStyleE2EEES1L_S1R_JEEENS4_5SM1004TMEM4LOAD26SM100_TMEM_LOAD_32dp32b16xENS4_13SM90_TMA_LOADENS12_INS13_ILi2ELi4ELi3EEES16_NST_INS5_IJS17_S1N_EEENS5_IJS1N_SD_EEEEEEENS4_39AutoVectorizingCopyWithAssumedAlignmentILi128EEENS4_14SM90_TMA_STOREES27_S29_S29_EEEvvEEEEvNT_6ParamsE:
	.zero		2944


//--------------------- SYMBOLS --------------------------

	.type		.nv.reservedSmem.offset0,@object
	.size		.nv.reservedSmem.offset0,0x4
	.type		.nv.reservedSmem.cap,@object
	.size		.nv.reservedSmem.cap,0x4
	.type		__assertfail,@function
